	.target	sm_90a

	.elftype	@"ET_EXEC"


//--------------------- .note.nv.tkinfo           --------------------------
	.section	.note.nv.tkinfo,"",@"SHT_NOTE"
	.sectionflags	@"SHF_NOTE_NV_TKINFO"
	.tkinfo
        /*0018*/ 	.word	0x00000002
        /*0030*/ 	.string	""
        /*0030*/ 	.string	"ptxas"
        /*0030*/ 	.string	"Cuda compilation tools, release 13.0, V13.0.88"
        /*0030*/ 	.string	"Build cuda_13.0.r13.0/compiler.36424714_0"
        /*0030*/ 	.string	"-arch sm_90a -m 64 "



//--------------------- .note.nv.cuinfo           --------------------------
	.section	.note.nv.cuinfo,"",@"SHT_NOTE"
	.sectionflags	@"SHF_NOTE_NV_CUINFO"
        /*0018*/ 	.short	0x0002
        /*001a*/ 	.short	0x005a
        /*001c*/ 	.short	0x0082
	.zero		2


//--------------------- .nv.info                  --------------------------
	.section	.nv.info,"",@"SHT_CUDA_INFO"
	.align	4


	//----- nvinfo : EIATTR_REGCOUNT
	.align		4
        /*0000*/ 	.byte	0x04, 0x2f
        /*0002*/ 	.short	(.L_15 - .L_14)
	.align		4
.L_14:
        /*0004*/ 	.word	index@(_ZN7cutlass13device_kernelINS_4gemm6kernel13GemmUniversalIN4cute5tupleIJiiiiEEENS1_10collective13CollectiveMmaINS1_34MainloopSm90TmaGmmaWarpSpecializedILi7ENS5_IJNS4_1CILi2EEENSA_ILi1EEESC_EEENS1_35KernelTmaWarpSpecializedCooperativeEEENS5_IJNSA_ILi128EEESG_NSA_ILi64EEEEEENS_6half_tENS5_IJlSC_lEEESJ_NS5_IJSC_llEEENS4_8TiledMMAINS4_8MMA_AtomIJNS4_4SM904GMMA26MMA_64x128x16_F32F16F16_SSILNSP_5MajorE0ELSR_1ELNSP_7ScaleInE1ELSS_1EEEEEENS4_6LayoutISD_NS5_IJSC_NSA_ILi0EEESW_EEEEENS5_IJNS4_10UnderscoreESZ_SZ_EEEEENS4_13SM90_TMA_LOADENS4_14ComposedLayoutINS4_7SwizzleILi3ELi4ELi3EEENS4_18smem_ptr_flag_bitsILi16EEENSV_INS5_IJNSA_ILi8EEESH_EEENS5_IJSH_SC_EEEEEEEvNS4_8identityENS4_23SM90_TMA_LOAD_MULTICASTENS13_IS15_S17_NSV_INS5_IJSH_S18_EEENS5_IJSC_SH_EEEEEEEvS1D_EENS_8epilogue10collective6detail29Sm90TmaWarpSpecializedAdapterINS1L_15DefaultEpilogueISJ_SK_SK_NS1K_6thread17LinearCombinationISJ_Li1EffLNS1P_9ScaleType4KindE0ELNS_15FloatRoundStyleE2ESJ_EENS1_15EpilogueDefaultEEEEEvvEEEEvNT_6ParamsE)
        /*0008*/ 	.word	0x000000a8


	//----- nvinfo : EIATTR_FRAME_SIZE
	.align		4
.L_15:
        /*000c*/ 	.byte	0x04, 0x11
        /*000e*/ 	.short	(.L_17 - .L_16)
	.align		4
.L_16:
        /*0010*/ 	.word	index@(_ZN7cutlass13device_kernelINS_4gemm6kernel13GemmUniversalIN4cute5tupleIJiiiiEEENS1_10collective13CollectiveMmaINS1_34MainloopSm90TmaGmmaWarpSpecializedILi7ENS5_IJNS4_1CILi2EEENSA_ILi1EEESC_EEENS1_35KernelTmaWarpSpecializedCooperativeEEENS5_IJNSA_ILi128EEESG_NSA_ILi64EEEEEENS_6half_tENS5_IJlSC_lEEESJ_NS5_IJSC_llEEENS4_8TiledMMAINS4_8MMA_AtomIJNS4_4SM904GMMA26MMA_64x128x16_F32F16F16_SSILNSP_5MajorE0ELSR_1ELNSP_7ScaleInE1ELSS_1EEEEEENS4_6LayoutISD_NS5_IJSC_NSA_ILi0EEESW_EEEEENS5_IJNS4_10UnderscoreESZ_SZ_EEEEENS4_13SM90_TMA_LOADENS4_14ComposedLayoutINS4_7SwizzleILi3ELi4ELi3EEENS4_18smem_ptr_flag_bitsILi16EEENSV_INS5_IJNSA_ILi8EEESH_EEENS5_IJSH_SC_EEEEEEEvNS4_8identityENS4_23SM90_TMA_LOAD_MULTICASTENS13_IS15_S17_NSV_INS5_IJSH_S18_EEENS5_IJSC_SH_EEEEEEEvS1D_EENS_8epilogue10collective6detail29Sm90TmaWarpSpecializedAdapterINS1L_15DefaultEpilogueISJ_SK_SK_NS1K_6thread17LinearCombinationISJ_Li1EffLNS1P_9ScaleType4KindE0ELNS_15FloatRoundStyleE2ESJ_EENS1_15EpilogueDefaultEEEEEvvEEEEvNT_6ParamsE)
        /*0014*/ 	.word	0x00000000


	//----- nvinfo : EIATTR_MIN_STACK_SIZE
	.align		4
.L_17:
        /*0018*/ 	.byte	0x04, 0x12
        /*001a*/ 	.short	(.L_19 - .L_18)
	.align		4
.L_18:
        /*001c*/ 	.word	index@(_ZN7cutlass13device_kernelINS_4gemm6kernel13GemmUniversalIN4cute5tupleIJiiiiEEENS1_10collective13CollectiveMmaINS1_34MainloopSm90TmaGmmaWarpSpecializedILi7ENS5_IJNS4_1CILi2EEENSA_ILi1EEESC_EEENS1_35KernelTmaWarpSpecializedCooperativeEEENS5_IJNSA_ILi128EEESG_NSA_ILi64EEEEEENS_6half_tENS5_IJlSC_lEEESJ_NS5_IJSC_llEEENS4_8TiledMMAINS4_8MMA_AtomIJNS4_4SM904GMMA26MMA_64x128x16_F32F16F16_SSILNSP_5MajorE0ELSR_1ELNSP_7ScaleInE1ELSS_1EEEEEENS4_6LayoutISD_NS5_IJSC_NSA_ILi0EEESW_EEEEENS5_IJNS4_10UnderscoreESZ_SZ_EEEEENS4_13SM90_TMA_LOADENS4_14ComposedLayoutINS4_7SwizzleILi3ELi4ELi3EEENS4_18smem_ptr_flag_bitsILi16EEENSV_INS5_IJNSA_ILi8EEESH_EEENS5_IJSH_SC_EEEEEEEvNS4_8identityENS4_23SM90_TMA_LOAD_MULTICASTENS13_IS15_S17_NSV_INS5_IJSH_S18_EEENS5_IJSC_SH_EEEEEEEvS1D_EENS_8epilogue10collective6detail29Sm90TmaWarpSpecializedAdapterINS1L_15DefaultEpilogueISJ_SK_SK_NS1K_6thread17LinearCombinationISJ_Li1EffLNS1P_9ScaleType4KindE0ELNS_15FloatRoundStyleE2ESJ_EENS1_15EpilogueDefaultEEEEEvvEEEEvNT_6ParamsE)
        /*0020*/ 	.word	0x00000000
.L_19:


//--------------------- .nv.compat                --------------------------
	.section	.nv.compat,"",@"SHT_CUDA_COMPAT_INFO"
	.align	4
        /*0000*/ 	.byte	0x02, 0x09, 0x01, 0x00, 0x02, 0x02, 0x04, 0x00, 0x02, 0x05, 0x05, 0x00, 0x03, 0x07, 0x01, 0x01
        /*0010*/ 	.byte	0x02, 0x03, 0x01, 0x00, 0x02, 0x06, 0x01, 0x00, 0x04, 0x0b, 0x08, 0x00, 0x00, 0x00, 0x00, 0x00
        /*0020*/ 	.byte	0x00, 0x00, 0x00, 0x00


//--------------------- .nv.info._ZN7cutlass13device_kernelINS_4gemm6kernel13GemmUniversalIN4cute5tupleIJiiiiEEENS1_10collective13CollectiveMmaINS1_34MainloopSm90TmaGmmaWarpSpecializedILi7ENS5_IJNS4_1CILi2EEENSA_ILi1EEESC_EEENS1_35KernelTmaWarpSpecializedCooperativeEEENS5_IJNSA_ILi128EEESG_NSA_ILi64EEEEEENS_6half_tENS5_IJlSC_lEEESJ_NS5_IJSC_llEEENS4_8TiledMMAINS4_8MMA_AtomIJNS4_4SM904GMMA26MMA_64x128x16_F32F16F16_SSILNSP_5MajorE0ELSR_1ELNSP_7ScaleInE1ELSS_1EEEEEENS4_6LayoutISD_NS5_IJSC_NSA_ILi0EEESW_EEEEENS5_IJNS4_10UnderscoreESZ_SZ_EEEEENS4_13SM90_TMA_LOADENS4_14ComposedLayoutINS4_7SwizzleILi3ELi4ELi3EEENS4_18smem_ptr_flag_bitsILi16EEENSV_INS5_IJNSA_ILi8EEESH_EEENS5_IJSH_SC_EEEEEEEvNS4_8identityENS4_23SM90_TMA_LOAD_MULTICASTENS13_IS15_S17_NSV_INS5_IJSH_S18_EEENS5_IJSC_SH_EEEEEEEvS1D_EENS_8epilogue10collective6detail29Sm90TmaWarpSpecializedAdapterINS1L_15DefaultEpilogueISJ_SK_SK_NS1K_6thread17LinearCombinationISJ_Li1EffLNS1P_9ScaleType4KindE0ELNS_15FloatRoundStyleE2ESJ_EENS1_15EpilogueDefaultEEEEEvvEEEEvNT_6ParamsE --------------------------
	.section	.nv.info._ZN7cutlass13device_kernelINS_4gemm6kernel13GemmUniversalIN4cute5tupleIJiiiiEEENS1_10collective13CollectiveMmaINS1_34MainloopSm90TmaGmmaWarpSpecializedILi7ENS5_IJNS4_1CILi2EEENSA_ILi1EEESC_EEENS1_35KernelTmaWarpSpecializedCooperativeEEENS5_IJNSA_ILi128EEESG_NSA_ILi64EEEEEENS_6half_tENS5_IJlSC_lEEESJ_NS5_IJSC_llEEENS4_8TiledMMAINS4_8MMA_AtomIJNS4_4SM904GMMA26MMA_64x128x16_F32F16F16_SSILNSP_5MajorE0ELSR_1ELNSP_7ScaleInE1ELSS_1EEEEEENS4_6LayoutISD_NS5_IJSC_NSA_ILi0EEESW_EEEEENS5_IJNS4_10UnderscoreESZ_SZ_EEEEENS4_13SM90_TMA_LOADENS4_14ComposedLayoutINS4_7SwizzleILi3ELi4ELi3EEENS4_18smem_ptr_flag_bitsILi16EEENSV_INS5_IJNSA_ILi8EEESH_EEENS5_IJSH_SC_EEEEEEEvNS4_8identityENS4_23SM90_TMA_LOAD_MULTICASTENS13_IS15_S17_NSV_INS5_IJSH_S18_EEENS5_IJSC_SH_EEEEEEEvS1D_EENS_8epilogue10collective6detail29Sm90TmaWarpSpecializedAdapterINS1L_15DefaultEpilogueISJ_SK_SK_NS1K_6thread17LinearCombinationISJ_Li1EffLNS1P_9ScaleType4KindE0ELNS_15FloatRoundStyleE2ESJ_EENS1_15EpilogueDefaultEEEEEvvEEEEvNT_6ParamsE,"",@"SHT_CUDA_INFO"
	.sectionflags	@""
	.align	4


	//----- nvinfo : EIATTR_CUDA_API_VERSION
	.align		4
        /*0000*/ 	.byte	0x04, 0x37
        /*0002*/ 	.short	(.L_21 - .L_20)
.L_20:
        /*0004*/ 	.word	0x00000082


	//----- nvinfo : EIATTR_KPARAM_INFO
	.align		4
.L_21:
        /*0008*/ 	.byte	0x04, 0x17
        /*000a*/ 	.short	(.L_23 - .L_22)
.L_22:
        /*000c*/ 	.word	0x00000000
        /*0010*/ 	.short	0x0000
        /*0012*/ 	.short	0x0070
        /*0014*/ 	.byte	0x00, 0xf0, 0x01, 0x10


	//----- nvinfo : EIATTR_SPARSE_MMA_MASK
	.align		4
.L_23:
        /*0018*/ 	.byte	0x03, 0x50
        /*001a*/ 	.short	0x0000


	//----- nvinfo : EIATTR_MAXREG_COUNT
	.align		4
        /*001c*/ 	.byte	0x03, 0x1b
        /*001e*/ 	.short	0x00a8


	//----- nvinfo : EIATTR_NUM_BARRIERS
	.align		4
        /*0020*/ 	.byte	0x02, 0x4c
        /*0022*/ 	.byte	0x01
	.zero		1


	//----- nvinfo : EIATTR_EXTERNS
	.align		4
        /*0024*/ 	.byte	0x04, 0x0f
        /*0026*/ 	.short	(.L_25 - .L_24)


	//   ....[0]....
	.align		4
.L_24:
        /*0028*/ 	.word	index@(__assertfail)


	//----- nvinfo : EIATTR_MERCURY_ISA_VERSION
	.align		4
.L_25:
        /*002c*/ 	.byte	0x03, 0x5f
        /*002e*/ 	.short	0x0101


	//----- nvinfo : EIATTR_INT_WARP_WIDE_INSTR_OFFSETS
	.align		4
        /*0030*/ 	.byte	0x04, 0x31
        /*0032*/ 	.short	(.L_27 - .L_26)


	//   ....[0]....
.L_26:
        /*0034*/ 	.word	0x000004f0


	//   ....[1]....
        /*0038*/ 	.word	0x00000520


	//   ....[2]....
        /*003c*/ 	.word	0x000006e0


	//----- nvinfo : EIATTR_COOP_GROUP_MASK_REGIDS
	.align		4
.L_27:
        /*0040*/ 	.byte	0x04, 0x29
        /*0042*/ 	.short	(.L_29 - .L_28)


	//   ....[0]....
.L_28:
        /*0044*/ 	.word	0xffffffff


	//   ....[1]....
        /*0048*/ 	.word	0xffffffff


	//   ....[2]....
        /*004c*/ 	.word	0xffffffff


	//   ....[3]....
        /*0050*/ 	.word	0xffffffff


	//   ....[4]....
        /*0054*/ 	.word	0xffffffff


	//   ....[5]....
        /*0058*/ 	.word	0xffffffff


	//----- nvinfo : EIATTR_COOP_GROUP_INSTR_OFFSETS
	.align		4
.L_29:
        /*005c*/ 	.byte	0x04, 0x28
        /*005e*/ 	.short	(.L_31 - .L_30)


	//   ....[0]....
.L_30:
        /*0060*/ 	.word	0x00000060


	//   ....[1]....
        /*0064*/ 	.word	0x00000070


	//   ....[2]....
        /*0068*/ 	.word	0x00000130


	//   ....[3]....
        /*006c*/ 	.word	0x00000330


	//   ....[4]....
        /*0070*/ 	.word	0x00000860


	//   ....[5]....
        /*0074*/ 	.word	0x000014e0


	//----- nvinfo : EIATTR_REG_RECONFIG
	.align		4
.L_31:
        /*0078*/ 	.byte	0x01, 0x54
	.zero		2


	//----- nvinfo : EIATTR_SYSCALL_OFFSETS
	.align		4
        /*007c*/ 	.byte	0x04, 0x46
        /*007e*/ 	.short	(.L_33 - .L_32)


	//   ....[0]....
.L_32:
        /*0080*/ 	.word	0x000016d0


	//----- nvinfo : EIATTR_MBARRIER_INSTR_OFFSETS
	.align		4
.L_33:
        /*0084*/ 	.byte	0x04, 0x39
        /*0086*/ 	.short	(.L_35 - .L_34)


	//   ....[0]....
.L_34:
        /*0088*/ 	.word	0x00000230
        /*008c*/ 	.word	0x000000ff
        /*0090*/ 	.word	0x00000000
        /*0094*/ 	.short	0x0100
        /*0096*/ 	.byte	0x08
	.zero		1


	//   ....[1]....
        /*0098*/ 	.word	0x00000240
        /*009c*/ 	.word	0x000000ff
        /*00a0*/ 	.word	0x00000038
        /*00a4*/ 	.short	0x0100
        /*00a6*/ 	.byte	0x08
	.zero		1


	//   ....[2]....
        /*00a8*/ 	.word	0x00000250
        /*00ac*/ 	.word	0x000000ff
        /*00b0*/ 	.word	0x00000008
        /*00b4*/ 	.short	0x0100
        /*00b6*/ 	.byte	0x08
	.zero		1


	//   ....[3]....
        /*00b8*/ 	.word	0x00000260
        /*00bc*/ 	.word	0x000000ff
        /*00c0*/ 	.word	0x00000040
        /*00c4*/ 	.short	0x0100
        /*00c6*/ 	.byte	0x08
	.zero		1


	//   ....[4]....
        /*00c8*/ 	.word	0x00000270
        /*00cc*/ 	.word	0x000000ff
        /*00d0*/ 	.word	0x00000010
        /*00d4*/ 	.short	0x0100
        /*00d6*/ 	.byte	0x08
	.zero		1


	//   ....[5]....
        /*00d8*/ 	.word	0x00000280
        /*00dc*/ 	.word	0x000000ff
        /*00e0*/ 	.word	0x00000048
        /*00e4*/ 	.short	0x0100
        /*00e6*/ 	.byte	0x08
	.zero		1


	//   ....[6]....
        /*00e8*/ 	.word	0x00000290
        /*00ec*/ 	.word	0x000000ff
        /*00f0*/ 	.word	0x00000018
        /*00f4*/ 	.short	0x0100
        /*00f6*/ 	.byte	0x08
	.zero		1


	//   ....[7]....
        /*00f8*/ 	.word	0x000002a0
        /*00fc*/ 	.word	0x000000ff
        /*0100*/ 	.word	0x00000050
        /*0104*/ 	.short	0x0100
        /*0106*/ 	.byte	0x08
	.zero		1


	//   ....[8]....
        /*0108*/ 	.word	0x000002b0
        /*010c*/ 	.word	0x000000ff
        /*0110*/ 	.word	0x00000020
        /*0114*/ 	.short	0x0100
        /*0116*/ 	.byte	0x08
	.zero		1


	//   ....[9]....
        /*0118*/ 	.word	0x000002c0
        /*011c*/ 	.word	0x000000ff
        /*0120*/ 	.word	0x00000058
        /*0124*/ 	.short	0x0100
        /*0126*/ 	.byte	0x08
	.zero		1


	//   ....[10]....
        /*0128*/ 	.word	0x000002d0
        /*012c*/ 	.word	0x000000ff
        /*0130*/ 	.word	0x00000028
        /*0134*/ 	.short	0x0100
        /*0136*/ 	.byte	0x08
	.zero		1


	//   ....[11]....
        /*0138*/ 	.word	0x000002e0
        /*013c*/ 	.word	0x000000ff
        /*0140*/ 	.word	0x00000060
        /*0144*/ 	.short	0x0100
        /*0146*/ 	.byte	0x08
	.zero		1


	//   ....[12]....
        /*0148*/ 	.word	0x000002f0
        /*014c*/ 	.word	0x000000ff
        /*0150*/ 	.word	0x00000030
        /*0154*/ 	.short	0x0100
        /*0156*/ 	.byte	0x08
	.zero		1


	//   ....[13]....
        /*0158*/ 	.word	0x00000300
        /*015c*/ 	.word	0x000000ff
        /*0160*/ 	.word	0x00000068
        /*0164*/ 	.short	0x0100
        /*0166*/ 	.byte	0x08
	.zero		1


	//   ....[14]....
        /*0168*/ 	.word	0x00000780
        /*016c*/ 	.word	0x000000ff
        /*0170*/ 	.word	0x00000080
        /*0174*/ 	.short	0x0100
        /*0176*/ 	.byte	0x06
	.zero		1


	//   ....[15]....
        /*0178*/ 	.word	0x00000800
        /*017c*/ 	.word	0x000000ff
        /*0180*/ 	.word	0x00000088
        /*0184*/ 	.short	0x0100
        /*0186*/ 	.byte	0x06
	.zero		1


	//   ....[16]....
        /*0188*/ 	.word	0x00001790
        /*018c*/ 	.word	0x00000003
        /*0190*/ 	.word	0x00000000
        /*0194*/ 	.short	0x010a
        /*0196*/ 	.byte	0x3f
	.zero		1


	//   ....[17]....
        /*0198*/ 	.word	0x000017f0
        /*019c*/ 	.word	0x00000003
        /*01a0*/ 	.word	0x00000000
        /*01a4*/ 	.short	0x010a
        /*01a6*/ 	.byte	0x3f
	.zero		1


	//   ....[18]....
        /*01a8*/ 	.word	0x00001b70
        /*01ac*/ 	.word	0x00000005
        /*01b0*/ 	.word	0x00000000
        /*01b4*/ 	.short	0x010a
        /*01b6*/ 	.byte	0x3f
	.zero		1


	//   ....[19]....
        /*01b8*/ 	.word	0x00001bb0
        /*01bc*/ 	.word	0x00000005
        /*01c0*/ 	.word	0x00000000
        /*01c4*/ 	.short	0x010a
        /*01c6*/ 	.byte	0x3f
	.zero		1


	//   ....[20]....
        /*01c8*/ 	.word	0x00001e10
        /*01cc*/ 	.word	0x00000004
        /*01d0*/ 	.word	0x00000000
        /*01d4*/ 	.short	0x0101
        /*01d6*/ 	.byte	0x3f
	.zero		1


	//   ....[21]....
        /*01d8*/ 	.word	0x00002030
        /*01dc*/ 	.word	0x00000000
        /*01e0*/ 	.word	0x00000000
        /*01e4*/ 	.short	0x0101
        /*01e6*/ 	.byte	0x3f
	.zero		1


	//   ....[22]....
        /*01e8*/ 	.word	0x000071d0
        /*01ec*/ 	.word	0x00000018
        /*01f0*/ 	.word	0x00000038
        /*01f4*/ 	.short	0x010a
        /*01f6*/ 	.byte	0x3f
	.zero		1


	//   ....[23]....
        /*01f8*/ 	.word	0x00007630
        /*01fc*/ 	.word	0x00000006
        /*0200*/ 	.word	0x00000088
        /*0204*/ 	.short	0x0101
        /*0206*/ 	.byte	0x3f
	.zero		1


	//   ....[24]....
        /*0208*/ 	.word	0x00007d30
        /*020c*/ 	.word	0x00000007
        /*0210*/ 	.word	0x00000000
        /*0214*/ 	.short	0x010a
        /*0216*/ 	.byte	0x3f
	.zero		1


	//   ....[25]....
        /*0218*/ 	.word	0x00007db0
        /*021c*/ 	.word	0x00000006
        /*0220*/ 	.word	0x00000000
        /*0224*/ 	.short	0x010a
        /*0226*/ 	.byte	0x3f
	.zero		1


	//   ....[26]....
        /*0228*/ 	.word	0x00007e40
        /*022c*/ 	.word	0x00000007
        /*0230*/ 	.word	0x00000000
        /*0234*/ 	.short	0x010a
        /*0236*/ 	.byte	0x3f
	.zero		1


	//   ....[27]....
        /*0238*/ 	.word	0x00007ed0
        /*023c*/ 	.word	0x00000006
        /*0240*/ 	.word	0x00000000
        /*0244*/ 	.short	0x010a
        /*0246*/ 	.byte	0x3f
	.zero		1


	//   ....[28]....
        /*0248*/ 	.word	0x00007f60
        /*024c*/ 	.word	0x00000007
        /*0250*/ 	.word	0x00000000
        /*0254*/ 	.short	0x010a
        /*0256*/ 	.byte	0x3f
	.zero		1


	//   ....[29]....
        /*0258*/ 	.word	0x00007ff0
        /*025c*/ 	.word	0x00000006
        /*0260*/ 	.word	0x00000000
        /*0264*/ 	.short	0x010a
        /*0266*/ 	.byte	0x3f
	.zero		1


	//   ....[30]....
        /*0268*/ 	.word	0x00008080
        /*026c*/ 	.word	0x00000005
        /*0270*/ 	.word	0x00000000
        /*0274*/ 	.short	0x010a
        /*0276*/ 	.byte	0x3f
	.zero		1


	//   ....[31]....
        /*0278*/ 	.word	0x000080e0
        /*027c*/ 	.word	0x00000003
        /*0280*/ 	.word	0x00000000
        /*0284*/ 	.short	0x010a
        /*0286*/ 	.byte	0x3f
	.zero		1


	//   ....[32]....
        /*0288*/ 	.word	0x00008130
        /*028c*/ 	.word	0x00000005
        /*0290*/ 	.word	0x00000000
        /*0294*/ 	.short	0x010a
        /*0296*/ 	.byte	0x3f
	.zero		1


	//   ....[33]....
        /*0298*/ 	.word	0x00008200
        /*029c*/ 	.word	0x00000018
        /*02a0*/ 	.word	0x00000038
        /*02a4*/ 	.short	0x010a
        /*02a6*/ 	.byte	0x3f
	.zero		1


	//   ....[34]....
        /*02a8*/ 	.word	0x000082d0
        /*02ac*/ 	.word	0x00000007
        /*02b0*/ 	.word	0x00000000
        /*02b4*/ 	.short	0x010a
        /*02b6*/ 	.byte	0x3f
	.zero		1


	//   ....[35]....
        /*02b8*/ 	.word	0x00008320
        /*02bc*/ 	.word	0x00000006
        /*02c0*/ 	.word	0x00000000
        /*02c4*/ 	.short	0x010a
        /*02c6*/ 	.byte	0x3f
	.zero		1


	//   ....[36]....
        /*02c8*/ 	.word	0x00008370
        /*02cc*/ 	.word	0x00000007
        /*02d0*/ 	.word	0x00000000
        /*02d4*/ 	.short	0x010a
        /*02d6*/ 	.byte	0x3f
	.zero		1


	//   ....[37]....
        /*02d8*/ 	.word	0x000083c0
        /*02dc*/ 	.word	0x00000006
        /*02e0*/ 	.word	0x00000000
        /*02e4*/ 	.short	0x010a
        /*02e6*/ 	.byte	0x3f
	.zero		1


	//   ....[38]....
        /*02e8*/ 	.word	0x00008410
        /*02ec*/ 	.word	0x00000007
        /*02f0*/ 	.word	0x00000000
        /*02f4*/ 	.short	0x010a
        /*02f6*/ 	.byte	0x3f
	.zero		1


	//   ....[39]....
        /*02f8*/ 	.word	0x00008460
        /*02fc*/ 	.word	0x00000006
        /*0300*/ 	.word	0x00000000
        /*0304*/ 	.short	0x010a
        /*0306*/ 	.byte	0x3f
	.zero		1


	//----- nvinfo : EIATTR_NUM_MBARRIERS
	.align		4
.L_35:
        /*0308*/ 	.byte	0x03, 0x38
        /*030a*/ 	.short	0x0010


	//----- nvinfo : EIATTR_EXIT_INSTR_OFFSETS
	.align		4
        /*030c*/ 	.byte	0x04, 0x1c
        /*030e*/ 	.short	(.L_37 - .L_36)


	//   ....[0]....
.L_36:
        /*0310*/ 	.word	0x00000a30


	//   ....[1]....
        /*0314*/ 	.word	0x00001240


	//   ....[2]....
        /*0318*/ 	.word	0x00006920


	//   ....[3]....
        /*031c*/ 	.word	0x00006e80


	//   ....[4]....
        /*0320*/ 	.word	0x000080d0


	//----- nvinfo : EIATTR_MAX_THREADS
	.align		4
.L_37:
        /*0324*/ 	.byte	0x04, 0x05
        /*0326*/ 	.short	(.L_39 - .L_38)
.L_38:
        /*0328*/ 	.word	0x00000180
        /*032c*/ 	.word	0x00000001
        /*0330*/ 	.word	0x00000001


	//----- nvinfo : EIATTR_CRS_STACK_SIZE
	.align		4
.L_39:
        /*0334*/ 	.byte	0x04, 0x1e
        /*0336*/ 	.short	(.L_41 - .L_40)
.L_40:
        /*0338*/ 	.word	0x00000000


	//----- nvinfo : EIATTR_CBANK_PARAM_SIZE
	.align		4
.L_41:
        /*033c*/ 	.byte	0x03, 0x19
        /*033e*/ 	.short	0x0470


	//----- nvinfo : EIATTR_PARAM_CBANK
	.align		4
        /*0340*/ 	.byte	0x04, 0x0a
        /*0342*/ 	.short	(.L_43 - .L_42)
	.align		4
.L_42:
        /*0344*/ 	.word	index@(.nv.constant0._ZN7cutlass13device_kernelINS_4gemm6kernel13GemmUniversalIN4cute5tupleIJiiiiEEENS1_10collective13CollectiveMmaINS1_34MainloopSm90TmaGmmaWarpSpecializedILi7ENS5_IJNS4_1CILi2EEENSA_ILi1EEESC_EEENS1_35KernelTmaWarpSpecializedCooperativeEEENS5_IJNSA_ILi128EEESG_NSA_ILi64EEEEEENS_6half_tENS5_IJlSC_lEEESJ_NS5_IJSC_llEEENS4_8TiledMMAINS4_8MMA_AtomIJNS4_4SM904GMMA26MMA_64x128x16_F32F16F16_SSILNSP_5MajorE0ELSR_1ELNSP_7ScaleInE1ELSS_1EEEEEENS4_6LayoutISD_NS5_IJSC_NSA_ILi0EEESW_EEEEENS5_IJNS4_10UnderscoreESZ_SZ_EEEEENS4_13SM90_TMA_LOADENS4_14ComposedLayoutINS4_7SwizzleILi3ELi4ELi3EEENS4_18smem_ptr_flag_bitsILi16EEENSV_INS5_IJNSA_ILi8EEESH_EEENS5_IJSH_SC_EEEEEEEvNS4_8identityENS4_23SM90_TMA_LOAD_MULTICASTENS13_IS15_S17_NSV_INS5_IJSH_S18_EEENS5_IJSC_SH_EEEEEEEvS1D_EENS_8epilogue10collective6detail29Sm90TmaWarpSpecializedAdapterINS1L_15DefaultEpilogueISJ_SK_SK_NS1K_6thread17LinearCombinationISJ_Li1EffLNS1P_9ScaleType4KindE0ELNS_15FloatRoundStyleE2ESJ_EENS1_15EpilogueDefaultEEEEEvvEEEEvNT_6ParamsE)
        /*0348*/ 	.short	0x0210
        /*034a*/ 	.short	0x0470


	//----- nvinfo : EIATTR_SW_WAR
	.align		4
.L_43:
        /*034c*/ 	.byte	0x04, 0x36
        /*034e*/ 	.short	(.L_45 - .L_44)
.L_44:
        /*0350*/ 	.word	0x00000008
.L_45:


//--------------------- .nv.callgraph             --------------------------
	.section	.nv.callgraph,"",@"SHT_CUDA_CALLGRAPH"
	.align	4
	.sectionentsize	8
	.align		4
        /*0000*/ 	.word	0x00000000
	.align		4
        /*0004*/ 	.word	0xffffffff
	.align		4
        /*0008*/ 	.word	index@(_ZN7cutlass13device_kernelINS_4gemm6kernel13GemmUniversalIN4cute5tupleIJiiiiEEENS1_10collective13CollectiveMmaINS1_34MainloopSm90TmaGmmaWarpSpecializedILi7ENS5_IJNS4_1CILi2EEENSA_ILi1EEESC_EEENS1_35KernelTmaWarpSpecializedCooperativeEEENS5_IJNSA_ILi128EEESG_NSA_ILi64EEEEEENS_6half_tENS5_IJlSC_lEEESJ_NS5_IJSC_llEEENS4_8TiledMMAINS4_8MMA_AtomIJNS4_4SM904GMMA26MMA_64x128x16_F32F16F16_SSILNSP_5MajorE0ELSR_1ELNSP_7ScaleInE1ELSS_1EEEEEENS4_6LayoutISD_NS5_IJSC_NSA_ILi0EEESW_EEEEENS5_IJNS4_10UnderscoreESZ_SZ_EEEEENS4_13SM90_TMA_LOADENS4_14ComposedLayoutINS4_7SwizzleILi3ELi4ELi3EEENS4_18smem_ptr_flag_bitsILi16EEENSV_INS5_IJNSA_ILi8EEESH_EEENS5_IJSH_SC_EEEEEEEvNS4_8identityENS4_23SM90_TMA_LOAD_MULTICASTENS13_IS15_S17_NSV_INS5_IJSH_S18_EEENS5_IJSC_SH_EEEEEEEvS1D_EENS_8epilogue10collective6detail29Sm90TmaWarpSpecializedAdapterINS1L_15DefaultEpilogueISJ_SK_SK_NS1K_6thread17LinearCombinationISJ_Li1EffLNS1P_9ScaleType4KindE0ELNS_15FloatRoundStyleE2ESJ_EENS1_15EpilogueDefaultEEEEEvvEEEEvNT_6ParamsE)
	.align		4
        /*000c*/ 	.word	index@(__assertfail)
	.align		4
        /*0010*/ 	.word	0x00000000
	.align		4
        /*0014*/ 	.word	0xfffffffe
	.align		4
        /*0018*/ 	.word	0x00000000
	.align		4
        /*001c*/ 	.word	0xfffffffd
	.align		4
        /*0020*/ 	.word	0x00000000
	.align		4
        /*0024*/ 	.word	0xfffffffc


//--------------------- .nv.constant4             --------------------------
	.section	.nv.constant4,"a",@progbits
	.align	8
	.align		8
.nv.constant4:
        /*0000*/ 	.dword	__assertfail
	.align		8
        /*0008*/ 	.dword	__unnamed_1
	.align		8
        /*0010*/ 	.dword	_ZN40_INTERNAL_0d248678_4_k_cu_484a29aa_347264cuda3std3__45__cpo5beginE
	.align		8
        /*0018*/ 	.dword	_ZN40_INTERNAL_0d248678_4_k_cu_484a29aa_347264cuda3std3__45__cpo3endE
	.align		8
        /*0020*/ 	.dword	_ZN40_INTERNAL_0d248678_4_k_cu_484a29aa_347264cuda3std3__45__cpo6cbeginE
	.align		8
        /*0028*/ 	.dword	_ZN40_INTERNAL_0d248678_4_k_cu_484a29aa_347264cuda3std3__45__cpo4cendE
	.align		8
        /*0030*/ 	.dword	_ZN40_INTERNAL_0d248678_4_k_cu_484a29aa_347264cuda3std3__442_GLOBAL__N__0d248678_4_k_cu_484a29aa_347266ignoreE
	.align		8
        /*0038*/ 	.dword	_ZN40_INTERNAL_0d248678_4_k_cu_484a29aa_347264cuda3std3__419piecewise_constructE
	.align		8
        /*0040*/ 	.dword	_ZN40_INTERNAL_0d248678_4_k_cu_484a29aa_347264cuda3std3__48in_placeE
	.align		8
        /*0048*/ 	.dword	_ZN40_INTERNAL_0d248678_4_k_cu_484a29aa_347264cuda3std6ranges3__45__cpo4swapE
	.align		8
        /*0050*/ 	.dword	_ZN40_INTERNAL_0d248678_4_k_cu_484a29aa_347264cuda3std6ranges3__45__cpo9iter_moveE
	.align		8
        /*0058*/ 	.dword	_ZN40_INTERNAL_0d248678_4_k_cu_484a29aa_347264cute7productE
	.align		8
        /*0060*/ 	.dword	_ZN40_INTERNAL_0d248678_4_k_cu_484a29aa_347264cute1_E
	.align		8
        /*0068*/ 	.dword	$str$22
	.align		8
        /*0070*/ 	.dword	$str$23


//--------------------- .text._ZN7cutlass13device_kernelINS_4gemm6kernel13GemmUniversalIN4cute5tupleIJiiiiEEENS1_10collective13CollectiveMmaINS1_34MainloopSm90TmaGmmaWarpSpecializedILi7ENS5_IJNS4_1CILi2EEENSA_ILi1EEESC_EEENS1_35KernelTmaWarpSpecializedCooperativeEEENS5_IJNSA_ILi128EEESG_NSA_ILi64EEEEEENS_6half_tENS5_IJlSC_lEEESJ_NS5_IJSC_llEEENS4_8TiledMMAINS4_8MMA_AtomIJNS4_4SM904GMMA26MMA_64x128x16_F32F16F16_SSILNSP_5MajorE0ELSR_1ELNSP_7ScaleInE1ELSS_1EEEEEENS4_6LayoutISD_NS5_IJSC_NSA_ILi0EEESW_EEEEENS5_IJNS4_10UnderscoreESZ_SZ_EEEEENS4_13SM90_TMA_LOADENS4_14ComposedLayoutINS4_7SwizzleILi3ELi4ELi3EEENS4_18smem_ptr_flag_bitsILi16EEENSV_INS5_IJNSA_ILi8EEESH_EEENS5_IJSH_SC_EEEEEEEvNS4_8identityENS4_23SM90_TMA_LOAD_MULTICASTENS13_IS15_S17_NSV_INS5_IJSH_S18_EEENS5_IJSC_SH_EEEEEEEvS1D_EENS_8epilogue10collective6detail29Sm90TmaWarpSpecializedAdapterINS1L_15DefaultEpilogueISJ_SK_SK_NS1K_6thread17LinearCombinationISJ_Li1EffLNS1P_9ScaleType4KindE0ELNS_15FloatRoundStyleE2ESJ_EENS1_15EpilogueDefaultEEEEEvvEEEEvNT_6ParamsE --------------------------
	.section	.text._ZN7cutlass13device_kernelINS_4gemm6kernel13GemmUniversalIN4cute5tupleIJiiiiEEENS1_10collective13CollectiveMmaINS1_34MainloopSm90TmaGmmaWarpSpecializedILi7ENS5_IJNS4_1CILi2EEENSA_ILi1EEESC_EEENS1_35KernelTmaWarpSpecializedCooperativeEEENS5_IJNSA_ILi128EEESG_NSA_ILi64EEEEEENS_6half_tENS5_IJlSC_lEEESJ_NS5_IJSC_llEEENS4_8TiledMMAINS4_8MMA_AtomIJNS4_4SM904GMMA26MMA_64x128x16_F32F16F16_SSILNSP_5MajorE0ELSR_1ELNSP_7ScaleInE1ELSS_1EEEEEENS4_6LayoutISD_NS5_IJSC_NSA_ILi0EEESW_EEEEENS5_IJNS4_10UnderscoreESZ_SZ_EEEEENS4_13SM90_TMA_LOADENS4_14ComposedLayoutINS4_7SwizzleILi3ELi4ELi3EEENS4_18smem_ptr_flag_bitsILi16EEENSV_INS5_IJNSA_ILi8EEESH_EEENS5_IJSH_SC_EEEEEEEvNS4_8identityENS4_23SM90_TMA_LOAD_MULTICASTENS13_IS15_S17_NSV_INS5_IJSH_S18_EEENS5_IJSC_SH_EEEEEEEvS1D_EENS_8epilogue10collective6detail29Sm90TmaWarpSpecializedAdapterINS1L_15DefaultEpilogueISJ_SK_SK_NS1K_6thread17LinearCombinationISJ_Li1EffLNS1P_9ScaleType4KindE0ELNS_15FloatRoundStyleE2ESJ_EENS1_15EpilogueDefaultEEEEEvvEEEEvNT_6ParamsE,"ax",@progbits
	.align	128
.text._ZN7cutlass13device_kernelINS_4gemm6kernel13GemmUniversalIN4cute5tupleIJiiiiEEENS1_10collective13CollectiveMmaINS1_34MainloopSm90TmaGmmaWarpSpecializedILi7ENS5_IJNS4_1CILi2EEENSA_ILi1EEESC_EEENS1_35KernelTmaWarpSpecializedCooperativeEEENS5_IJNSA_ILi128EEESG_NSA_ILi64EEEEEENS_6half_tENS5_IJlSC_lEEESJ_NS5_IJSC_llEEENS4_8TiledMMAINS4_8MMA_AtomIJNS4_4SM904GMMA26MMA_64x128x16_F32F16F16_SSILNSP_5MajorE0ELSR_1ELNSP_7ScaleInE1ELSS_1EEEEEENS4_6LayoutISD_NS5_IJSC_NSA_ILi0EEESW_EEEEENS5_IJNS4_10UnderscoreESZ_SZ_EEEEENS4_13SM90_TMA_LOADENS4_14ComposedLayoutINS4_7SwizzleILi3ELi4ELi3EEENS4_18smem_ptr_flag_bitsILi16EEENSV_INS5_IJNSA_ILi8EEESH_EEENS5_IJSH_SC_EEEEEEEvNS4_8identityENS4_23SM90_TMA_LOAD_MULTICASTENS13_IS15_S17_NSV_INS5_IJSH_S18_EEENS5_IJSC_SH_EEEEEEEvS1D_EENS_8epilogue10collective6detail29Sm90TmaWarpSpecializedAdapterINS1L_15DefaultEpilogueISJ_SK_SK_NS1K_6thread17LinearCombinationISJ_Li1EffLNS1P_9ScaleType4KindE0ELNS_15FloatRoundStyleE2ESJ_EENS1_15EpilogueDefaultEEEEEvvEEEEvNT_6ParamsE:
        .type           _ZN7cutlass13device_kernelINS_4gemm6kernel13GemmUniversalIN4cute5tupleIJiiiiEEENS1_10collective13CollectiveMmaINS1_34MainloopSm90TmaGmmaWarpSpecializedILi7ENS5_IJNS4_1CILi2EEENSA_ILi1EEESC_EEENS1_35KernelTmaWarpSpecializedCooperativeEEENS5_IJNSA_ILi128EEESG_NSA_ILi64EEEEEENS_6half_tENS5_IJlSC_lEEESJ_NS5_IJSC_llEEENS4_8TiledMMAINS4_8MMA_AtomIJNS4_4SM904GMMA26MMA_64x128x16_F32F16F16_SSILNSP_5MajorE0ELSR_1ELNSP_7ScaleInE1ELSS_1EEEEEENS4_6LayoutISD_NS5_IJSC_NSA_ILi0EEESW_EEEEENS5_IJNS4_10UnderscoreESZ_SZ_EEEEENS4_13SM90_TMA_LOADENS4_14ComposedLayoutINS4_7SwizzleILi3ELi4ELi3EEENS4_18smem_ptr_flag_bitsILi16EEENSV_INS5_IJNSA_ILi8EEESH_EEENS5_IJSH_SC_EEEEEEEvNS4_8identityENS4_23SM90_TMA_LOAD_MULTICASTENS13_IS15_S17_NSV_INS5_IJSH_S18_EEENS5_IJSC_SH_EEEEEEEvS1D_EENS_8epilogue10collective6detail29Sm90TmaWarpSpecializedAdapterINS1L_15DefaultEpilogueISJ_SK_SK_NS1K_6thread17LinearCombinationISJ_Li1EffLNS1P_9ScaleType4KindE0ELNS_15FloatRoundStyleE2ESJ_EENS1_15EpilogueDefaultEEEEEvvEEEEvNT_6ParamsE,@function
        .size           _ZN7cutlass13device_kernelINS_4gemm6kernel13GemmUniversalIN4cute5tupleIJiiiiEEENS1_10collective13CollectiveMmaINS1_34MainloopSm90TmaGmmaWarpSpecializedILi7ENS5_IJNS4_1CILi2EEENSA_ILi1EEESC_EEENS1_35KernelTmaWarpSpecializedCooperativeEEENS5_IJNSA_ILi128EEESG_NSA_ILi64EEEEEENS_6half_tENS5_IJlSC_lEEESJ_NS5_IJSC_llEEENS4_8TiledMMAINS4_8MMA_AtomIJNS4_4SM904GMMA26MMA_64x128x16_F32F16F16_SSILNSP_5MajorE0ELSR_1ELNSP_7ScaleInE1ELSS_1EEEEEENS4_6LayoutISD_NS5_IJSC_NSA_ILi0EEESW_EEEEENS5_IJNS4_10UnderscoreESZ_SZ_EEEEENS4_13SM90_TMA_LOADENS4_14ComposedLayoutINS4_7SwizzleILi3ELi4ELi3EEENS4_18smem_ptr_flag_bitsILi16EEENSV_INS5_IJNSA_ILi8EEESH_EEENS5_IJSH_SC_EEEEEEEvNS4_8identityENS4_23SM90_TMA_LOAD_MULTICASTENS13_IS15_S17_NSV_INS5_IJSH_S18_EEENS5_IJSC_SH_EEEEEEEvS1D_EENS_8epilogue10collective6detail29Sm90TmaWarpSpecializedAdapterINS1L_15DefaultEpilogueISJ_SK_SK_NS1K_6thread17LinearCombinationISJ_Li1EffLNS1P_9ScaleType4KindE0ELNS_15FloatRoundStyleE2ESJ_EENS1_15EpilogueDefaultEEEEEvvEEEEvNT_6ParamsE,(.L_x_205 - _ZN7cutlass13device_kernelINS_4gemm6kernel13GemmUniversalIN4cute5tupleIJiiiiEEENS1_10collective13CollectiveMmaINS1_34MainloopSm90TmaGmmaWarpSpecializedILi7ENS5_IJNS4_1CILi2EEENSA_ILi1EEESC_EEENS1_35KernelTmaWarpSpecializedCooperativeEEENS5_IJNSA_ILi128EEESG_NSA_ILi64EEEEEENS_6half_tENS5_IJlSC_lEEESJ_NS5_IJSC_llEEENS4_8TiledMMAINS4_8MMA_AtomIJNS4_4SM904GMMA26MMA_64x128x16_F32F16F16_SSILNSP_5MajorE0ELSR_1ELNSP_7ScaleInE1ELSS_1EEEEEENS4_6LayoutISD_NS5_IJSC_NSA_ILi0EEESW_EEEEENS5_IJNS4_10UnderscoreESZ_SZ_EEEEENS4_13SM90_TMA_LOADENS4_14ComposedLayoutINS4_7SwizzleILi3ELi4ELi3EEENS4_18smem_ptr_flag_bitsILi16EEENSV_INS5_IJNSA_ILi8EEESH_EEENS5_IJSH_SC_EEEEEEEvNS4_8identityENS4_23SM90_TMA_LOAD_MULTICASTENS13_IS15_S17_NSV_INS5_IJSH_S18_EEENS5_IJSC_SH_EEEEEEEvS1D_EENS_8epilogue10collective6detail29Sm90TmaWarpSpecializedAdapterINS1L_15DefaultEpilogueISJ_SK_SK_NS1K_6thread17LinearCombinationISJ_Li1EffLNS1P_9ScaleType4KindE0ELNS_15FloatRoundStyleE2ESJ_EENS1_15EpilogueDefaultEEEEEvvEEEEvNT_6ParamsE)
        .other          _ZN7cutlass13device_kernelINS_4gemm6kernel13GemmUniversalIN4cute5tupleIJiiiiEEENS1_10collective13CollectiveMmaINS1_34MainloopSm90TmaGmmaWarpSpecializedILi7ENS5_IJNS4_1CILi2EEENSA_ILi1EEESC_EEENS1_35KernelTmaWarpSpecializedCooperativeEEENS5_IJNSA_ILi128EEESG_NSA_ILi64EEEEEENS_6half_tENS5_IJlSC_lEEESJ_NS5_IJSC_llEEENS4_8TiledMMAINS4_8MMA_AtomIJNS4_4SM904GMMA26MMA_64x128x16_F32F16F16_SSILNSP_5MajorE0ELSR_1ELNSP_7ScaleInE1ELSS_1EEEEEENS4_6LayoutISD_NS5_IJSC_NSA_ILi0EEESW_EEEEENS5_IJNS4_10UnderscoreESZ_SZ_EEEEENS4_13SM90_TMA_LOADENS4_14ComposedLayoutINS4_7SwizzleILi3ELi4ELi3EEENS4_18smem_ptr_flag_bitsILi16EEENSV_INS5_IJNSA_ILi8EEESH_EEENS5_IJSH_SC_EEEEEEEvNS4_8identityENS4_23SM90_TMA_LOAD_MULTICASTENS13_IS15_S17_NSV_INS5_IJSH_S18_EEENS5_IJSC_SH_EEEEEEEvS1D_EENS_8epilogue10collective6detail29Sm90TmaWarpSpecializedAdapterINS1L_15DefaultEpilogueISJ_SK_SK_NS1K_6thread17LinearCombinationISJ_Li1EffLNS1P_9ScaleType4KindE0ELNS_15FloatRoundStyleE2ESJ_EENS1_15EpilogueDefaultEEEEEvvEEEEvNT_6ParamsE,@"STO_CUDA_ENTRY STV_DEFAULT"
_ZN7cutlass13device_kernelINS_4gemm6kernel13GemmUniversalIN4cute5tupleIJiiiiEEENS1_10collective13CollectiveMmaINS1_34MainloopSm90TmaGmmaWarpSpecializedILi7ENS5_IJNS4_1CILi2EEENSA_ILi1EEESC_EEENS1_35KernelTmaWarpSpecializedCooperativeEEENS5_IJNSA_ILi128EEESG_NSA_ILi64EEEEEENS_6half_tENS5_IJlSC_lEEESJ_NS5_IJSC_llEEENS4_8TiledMMAINS4_8MMA_AtomIJNS4_4SM904GMMA26MMA_64x128x16_F32F16F16_SSILNSP_5MajorE0ELSR_1ELNSP_7ScaleInE1ELSS_1EEEEEENS4_6LayoutISD_NS5_IJSC_NSA_ILi0EEESW_EEEEENS5_IJNS4_10UnderscoreESZ_SZ_EEEEENS4_13SM90_TMA_LOADENS4_14ComposedLayoutINS4_7SwizzleILi3ELi4ELi3EEENS4_18smem_ptr_flag_bitsILi16EEENSV_INS5_IJNSA_ILi8EEESH_EEENS5_IJSH_SC_EEEEEEEvNS4_8identityENS4_23SM90_TMA_LOAD_MULTICASTENS13_IS15_S17_NSV_INS5_IJSH_S18_EEENS5_IJSC_SH_EEEEEEEvS1D_EENS_8epilogue10collective6detail29Sm90TmaWarpSpecializedAdapterINS1L_15DefaultEpilogueISJ_SK_SK_NS1K_6thread17LinearCombinationISJ_Li1EffLNS1P_9ScaleType4KindE0ELNS_15FloatRoundStyleE2ESJ_EENS1_15EpilogueDefaultEEEEEvvEEEEvNT_6ParamsE:
[----:B------:R-:W0:Y:S01]  /*0000*/  LDC R1, c[0x0][0x28] ;  /* 0x00000a00ff017b82 */ /* 0x000e220000000800 */
[----:B------:R-:W1:Y:S01]  /*0010*/  S2R R95, SR_TID.X ;  /* 0x00000000005f7919 */ /* 0x000e620000002100 */
[----:B------:R-:W-:Y:S01]  /*0020*/  ELECT P0, URZ, PT ;  /* 0x00000000003f782f */ /* 0x000fe20003800000 */
[----:B------:R-:W-:Y:S01]  /*0030*/  BSSY B0, `(.L_x_0) ;  /* 0x000000f000007945 */ /* 0x000fe20003800000 */
[--C-:B-1----:R-:W-:Y:S02]  /*0040*/  SHF.R.U32.HI R0, RZ, 0x5, R95.reuse ;  /* 0x00000005ff007819 */ /* 0x102fe4000001165f */
[----:B------:R-:W-:-:S03]  /*0050*/  SHF.R.U32.HI R6, RZ, 0x7, R95 ;  /* 0x00000007ff067819 */ /* 0x000fc6000001165f */
[----:B------:R-:W1:Y:S04]  /*0060*/  SHFL.IDX PT, R3, R0, RZ, 0x1f ;  /* 0x00001fff00037589 */ /* 0x000e6800000e0000 */
[----:B------:R2:W3:Y:S01]  /*0070*/  SHFL.IDX PT, R2, R6, RZ, 0x1f ;  /* 0x00001fff06027589 */ /* 0x0004e200000e0000 */
[----:B-1----:R-:W-:-:S13]  /*0080*/  ISETP.NE.OR P0, PT, R3, RZ, !P0 ;  /* 0x000000ff0300720c */ /* 0x002fda0004705670 */
[----:B0-23--:R-:W-:Y:S05]  /*0090*/  @P0 BRA `(.L_x_1) ;  /* 0x0000000000200947 */ /* 0x00dfea0003800000 */
[----:B------:R-:W-:Y:S02]  /*00a0*/  ULDC.64 UR4, c[0x0][0x198] ;  /* 0x0000660000047ab9 */ /* 0x000fe40000000a00 */
[----:B------:R-:W-:Y:S02]  /*00b0*/  UIADD3 UR6, UP0, UR4, 0xf0, URZ ;  /* 0x000000f004067890 */ /* 0x000fe4000ff1e03f */
[----:B------:R-:W-:Y:S02]  /*00c0*/  UIADD3 UR4, UP1, UR4, 0x1f0, URZ ;  /* 0x000001f004047890 */ /* 0x000fe4000ff3e03f */
[----:B------:R-:W-:Y:S02]  /*00d0*/  UIADD3.X UR7, URZ, UR5, URZ, UP0, !UPT ;  /* 0x000000053f077290 */ /* 0x000fe400087fe43f */
[----:B------:R-:W-:-:S07]  /*00e0*/  UIADD3.X UR5, URZ, UR5, URZ, UP1, !UPT ;  /* 0x000000053f057290 */ /* 0x000fce0008ffe43f */
[----:B------:R0:W-:Y:S02]  /*00f0*/  UTMACCTL.PF [UR6] ;  /* 0x00000000060079b9 */ /* 0x0001e40008040000 */
[----:B------:R0:W-:Y:S02]  /*0100*/  UTMACCTL.PF [UR4] ;  /* 0x00000000040079b9 */ /* 0x0001e40008040000 */
[----:B0-----:R-:W-:Y:S01]  /*0110*/  NOP ;  /* 0x0000000000007918 */ /* 0x001fe20000000000 */
.L_x_1:
[----:B------:R-:W-:Y:S05]  /*0120*/  BSYNC B0 ;  /* 0x0000000000007941 */ /* 0x000fea0003800000 */
.L_x_0:
[----:B------:R-:W0:Y:S02]  /*0130*/  SHFL.IDX PT, R5, R0, RZ, 0x1f ;  /* 0x00001fff00057589 */ /* 0x000e2400000e0000 */
[----:B0-----:R-:W-:-:S13]  /*0140*/  ISETP.NE.AND P0, PT, R5, RZ, PT ;  /* 0x000000ff0500720c */ /* 0x001fda0003f05270 */
[----:B------:R-:W-:Y:S05]  /*0150*/  @P0 BRA `(.L_x_2) ;  /* 0x0000000000700947 */ /* 0x000fea0003800000 */
[----:B------:R-:W0:Y:S01]  /*0160*/  S2UR UR8, SR_CgaCtaId ;  /* 0x00000000000879c3 */ /* 0x000e220000008800 */
[----:B------:R-:W-:Y:S01]  /*0170*/  UMOV UR4, 0x400 ;  /* 0x0000040000047882 */ /* 0x000fe20000000000 */
[----:B------:R-:W-:Y:S01]  /*0180*/  UMOV UR5, 0x1 ;  /* 0x0000000100057882 */ /* 0x000fe20000000000 */
[----:B------:R-:W-:Y:S01]  /*0190*/  UMOV UR6, 0x4 ;  /* 0x0000000400067882 */ /* 0x000fe20000000000 */
[----:B------:R-:W-:Y:S01]  /*01a0*/  ELECT P0, URZ, PT ;  /* 0x00000000003f782f */ /* 0x000fe20003800000 */
[----:B------:R-:W-:-:S04]  /*01b0*/  UIADD3 UR6, -UR6, 0x100000, URZ ;  /* 0x0010000006067890 */ /* 0x000fc8000fffe13f */
[----:B------:R-:W-:Y:S02]  /*01c0*/  USHF.L.U32 UR7, UR6, 0xb, URZ ;  /* 0x0000000b06077899 */ /* 0x000fe4000800063f */
[----:B------:R-:W-:Y:S02]  /*01d0*/  USHF.L.U32 UR6, UR6, 0x1, URZ ;  /* 0x0000000106067899 */ /* 0x000fe4000800063f */
[----:B0-----:R-:W-:Y:S02]  /*01e0*/  ULEA UR8, UR8, UR4, 0x18 ;  /* 0x0000000408087291 */ /* 0x001fe4000f8ec03f */
[----:B------:R-:W-:-:S04]  /*01f0*/  UIADD3 UR4, -UR5, 0x100000, URZ ;  /* 0x0010000005047890 */ /* 0x000fc8000fffe13f */
[----:B------:R-:W-:Y:S02]  /*0200*/  USHF.L.U32 UR5, UR4, 0xb, URZ ;  /* 0x0000000b04057899 */ /* 0x000fe4000800063f */
[----:B------:R-:W-:Y:S01]  /*0210*/  USHF.L.U32 UR4, UR4, 0x1, URZ ;  /* 0x0000000104047899 */ /* 0x000fe2000800063f */
[----:B------:R-:W0:Y:S11]  /*0220*/  FENCE.VIEW.ASYNC.S ;  /* 0x00000000000073c6 */ /* 0x000e360000000000 */
[----:B0-----:R0:W1:Y:S01]  /*0230*/  SYNCS.EXCH.64 URZ, [UR8], UR4 ;  /* 0x00000004083f75b2 */ /* 0x0010620008000100 */
[----:B------:R0:W2:Y:S01]  /*0240*/  SYNCS.EXCH.64 URZ, [UR8+0x38], UR6 ;  /* 0x00003806083f75b2 */ /* 0x0000a20008000100 */
[----:B------:R0:W3:Y:S01]  /*0250*/  SYNCS.EXCH.64 URZ, [UR8+0x8], UR4 ;  /* 0x00000804083f75b2 */ /* 0x0000e20008000100 */
[----:B------:R0:W4:Y:S01]  /*0260*/  SYNCS.EXCH.64 URZ, [UR8+0x40], UR6 ;  /* 0x00004006083f75b2 */ /* 0x0001220008000100 */
[----:B------:R0:W0:Y:S01]  /*0270*/  SYNCS.EXCH.64 URZ, [UR8+0x10], UR4 ;  /* 0x00001004083f75b2 */ /* 0x0000220008000100 */
        /* <DEDUP_REMOVED lines=9> */
[----:B------:R-:W-:Y:S01]  /*0310*/  NOP ;  /* 0x0000000000007918 */ /* 0x000fe20000000000 */
.L_x_2:
[----:B------:R-:W-:Y:S01]  /*0320*/  SHF.R.S32.HI R4, RZ, 0x1f, R95 ;  /* 0x0000001fff047819 */ /* 0x000fe2000001145f */
[----:B------:R-:W5:Y:S01]  /*0330*/  SHFL.IDX PT, R0, R0, RZ, 0x1f ;  /* 0x00001fff00007589 */ /* 0x000f6200000e0000 */
[----:B0-----:R-:W0:Y:S01]  /*0340*/  S2UR UR8, SR_CTAID.X ;  /* 0x00000000000879c3 */ /* 0x001e220000002500 */
[----:B------:R-:W-:Y:S02]  /*0350*/  ELECT P0, URZ, PT ;  /* 0x00000000003f782f */ /* 0x000fe40003800000 */
[----:B------:R-:W-:Y:S01]  /*0360*/  LEA.HI R4, R4, R95, RZ, 0x7 ;  /* 0x0000005f04047211 */ /* 0x000fe200078f38ff */
[----:B------:R-:W-:Y:S01]  /*0370*/  ULDC UR4, c[0x0][0x150] ;  /* 0x0000540000047ab9 */ /* 0x000fe20000000800 */
[----:B------:R-:W-:Y:S01]  /*0380*/  SHF.R.S32.HI R10, RZ, 0x1f, R5 ;  /* 0x0000001fff0a7819 */ /* 0x000fe20000011405 */
[----:B------:R-:W-:Y:S01]  /*0390*/  NOP ;  /* 0x0000000000007918 */ /* 0x000fe20000000000 */
[----:B------:R-:W-:Y:S01]  /*03a0*/  LOP3.LUT R4, R4, 0xffffff80, RZ, 0xc0, !PT ;  /* 0xffffff8004047812 */ /* 0x000fe200078ec0ff */
[----:B------:R-:W-:Y:S01]  /*03b0*/  NOP ;  /* 0x0000000000007918 */ /* 0x000fe20000000000 */
[----:B------:R-:W-:Y:S01]  /*03c0*/  LEA.HI R10, R10, R5, RZ, 0x2 ;  /* 0x000000050a0a7211 */ /* 0x000fe200078f10ff */
[----:B------:R-:W1:Y:S01]  /*03d0*/  LDC R12, c[0x0][0x144] ;  /* 0x00005100ff0c7b82 */ /* 0x000e620000000800 */
[----:B------:R-:W-:Y:S01]  /*03e0*/  IMAD.MOV.U32 R22, RZ, RZ, 0x1 ;  /* 0x00000001ff167424 */ /* 0x000fe200078e00ff */
[----:B------:R-:W-:Y:S01]  /*03f0*/  ISETP.NE.AND P3, PT, R2, RZ, PT ;  /* 0x000000ff0200720c */ /* 0x000fe20003f65270 */
[----:B------:R-:W-:Y:S01]  /*0400*/  IMAD.IADD R8, R95, 0x1, -R4 ;  /* 0x000000015f087824 */ /* 0x000fe200078e0a04 */
[----:B------:R-:W-:Y:S01]  /*0410*/  LOP3.LUT R10, R10, 0x3ffffffc, RZ, 0xc0, !PT ;  /* 0x3ffffffc0a0a7812 */ /* 0x000fe200078ec0ff */
[----:B------:R-:W2:Y:S03]  /*0420*/  S2R R4, SR_CTAID.Y ;  /* 0x0000000000047919 */ /* 0x000ea60000002600 */
[----:B------:R-:W-:Y:S01]  /*0430*/  SHF.R.S32.HI R7, RZ, 0x1f, R8 ;  /* 0x0000001fff077819 */ /* 0x000fe20000011408 */
[----:B------:R-:W-:Y:S01]  /*0440*/  IMAD.IADD R10, R5, 0x1, -R10 ;  /* 0x00000001050a7824 */ /* 0x000fe200078e0a0a */
[----:B------:R-:W3:Y:S02]  /*0450*/  LDC R14, c[0x0][0x140] ;  /* 0x00005000ff0e7b82 */ /* 0x000ee40000000800 */
[----:B------:R-:W-:-:S02]  /*0460*/  LEA.HI R7, R7, R8, RZ, 0x3 ;  /* 0x0000000807077211 */ /* 0x000fc400078f18ff */
[----:B-----5:R-:W-:Y:S02]  /*0470*/  ISETP.NE.OR P0, PT, R0, RZ, !P0 ;  /* 0x000000ff0000720c */ /* 0x020fe40004705670 */
[--C-:B------:R-:W-:Y:S02]  /*0480*/  SHF.R.S32.HI R0, RZ, 0x3, R7.reuse ;  /* 0x00000003ff007819 */ /* 0x100fe40000011407 */
[----:B0-----:R-:W-:Y:S02]  /*0490*/  I2FP.F32.U32 R9, UR8 ;  /* 0x0000000800097c45 */ /* 0x001fe40008201000 */
[----:B------:R-:W-:-:S03]  /*04a0*/  SHF.R.S32.HI R7, RZ, 0x1f, R7 ;  /* 0x0000001fff077819 */ /* 0x000fc60000011407 */
[----:B------:R-:W-:Y:S01]  /*04b0*/  FMUL R11, R9, UR4 ;  /* 0x00000004090b7c20 */ /* 0x000fe20008400000 */
[----:B------:R-:W-:Y:S01]  /*04c0*/  LEA.HI R7, R7, R0, RZ, 0x2 ;  /* 0x0000000007077211 */ /* 0x000fe200078f10ff */
[----:B------:R-:W-:Y:S01]  /*04d0*/  ULDC UR4, c[0x0][0x154] ;  /* 0x0000550000047ab9 */ /* 0x000fe20000000800 */
[----:B------:R-:W0:Y:S01]  /*04e0*/  LDC R9, c[0x0][0x148] ;  /* 0x00005200ff097b82 */ /* 0x000e220000000800 */
[----:B------:R-:W-:Y:S01]  /*04f0*/  VOTEU.ALL UP0, P0 ;  /* 0x00000000003f7886 */ /* 0x000fe20000000000 */
[----:B------:R-:W-:Y:S01]  /*0500*/  LOP3.LUT R7, R7, 0xfffffffc, RZ, 0xc0, !PT ;  /* 0xfffffffc07077812 */ /* 0x000fe200078ec0ff */
[----:B------:R-:W5:Y:S01]  /*0510*/  F2I.U32.TRUNC.NTZ R11, R11 ;  /* 0x0000000b000b7305 */ /* 0x000f62000020f000 */
[----:B------:R-:W-:Y:S02]  /*0520*/  VOTEU.ALL UP1, P0 ;  /* 0x00000000003f7886 */ /* 0x000fe40000020000 */
[----:B------:R-:W-:Y:S01]  /*0530*/  @!UP0 UMOV UR6, 0x400 ;  /* 0x0000040000068882 */ /* 0x000fe20000000000 */
[----:B------:R-:W-:Y:S01]  /*0540*/  IMAD.IADD R7, R0, 0x1, -R7 ;  /* 0x0000000100077824 */ /* 0x000fe200078e0a07 */
[----:B------:R-:W4:Y:S01]  /*0550*/  @!UP0 S2UR UR7, SR_CgaCtaId ;  /* 0x00000000000789c3 */ /* 0x000f220000008800 */
[----:B------:R-:W-:-:S02]  /*0560*/  SHF.R.S32.HI R0, RZ, 0x1f, R3 ;  /* 0x0000001fff007819 */ /* 0x000fc40000011403 */
[----:B------:R-:W-:Y:S01]  /*0570*/  IMAD R10, R10, 0x4, R7 ;  /* 0x000000040a0a7824 */ /* 0x000fe200078e0207 */
[----:B--2---:R-:W-:Y:S02]  /*0580*/  I2FP.F32.U32 R13, R4 ;  /* 0x00000004000d7245 */ /* 0x004fe40000201000 */
[----:B------:R-:W-:Y:S01]  /*0590*/  LEA.HI R0, R0, R3, RZ, 0x2 ;  /* 0x0000000300007211 */ /* 0x000fe200078f10ff */
[C---:B------:R-:W-:Y:S01]  /*05a0*/  IMAD.SHL.U32 R19, R10.reuse, 0x4, RZ ;  /* 0x000000040a137824 */ /* 0x040fe200078e00ff */
[----:B------:R-:W-:Y:S01]  /*05b0*/  LEA.HI R7, R10, R10, RZ, 0x1 ;  /* 0x0000000a0a077211 */ /* 0x000fe200078f08ff */
[----:B------:R-:W-:Y:S01]  /*05c0*/  FMUL R13, R13, UR4 ;  /* 0x000000040d0d7c20 */ /* 0x000fe20008400000 */
[----:B-----5:R-:W-:Y:S01]  /*05d0*/  IMAD.MOV R15, RZ, RZ, -R11 ;  /* 0x000000ffff0f7224 */ /* 0x020fe200078e0a0b */
[----:B------:R-:W-:Y:S01]  /*05e0*/  LOP3.LUT R0, R0, 0xfffffffc, RZ, 0xc0, !PT ;  /* 0xfffffffc00007812 */ /* 0x000fe200078ec0ff */
[----:B------:R-:W-:Y:S01]  /*05f0*/  UMOV UR4, 0x20 ;  /* 0x0000002000047882 */ /* 0x000fe20000000000 */
[----:B------:R-:W-:Y:S01]  /*0600*/  LOP3.LUT R11, R7, 0xfffffffe, RZ, 0xc0, !PT ;  /* 0xfffffffe070b7812 */ /* 0x000fe200078ec0ff */
[----:B-1----:R-:W-:Y:S01]  /*0610*/  IMAD R7, R12, R15, UR8 ;  /* 0x000000080c077e24 */ /* 0x002fe2000f8e020f */
[----:B------:R-:W1:Y:S01]  /*0620*/  F2I.U32.TRUNC.NTZ R13, R13 ;  /* 0x0000000d000d7305 */ /* 0x000e62000020f000 */
[----:B------:R-:W-:Y:S01]  /*0630*/  IMAD.IADD R3, R3, 0x1, -R0 ;  /* 0x0000000103037824 */ /* 0x000fe200078e0a00 */
[C---:B------:R-:W-:Y:S01]  /*0640*/  LOP3.LUT R19, R10.reuse, 0xc, R19, 0x78, !PT ;  /* 0x0000000c0a137812 */ /* 0x040fe200078e7813 */
[----:B------:R-:W-:Y:S01]  /*0650*/  IMAD.IADD R12, R10, 0x1, -R11 ;  /* 0x000000010a0c7824 */ /* 0x000fe200078e0a0b */
[----:B------:R-:W-:-:S04]  /*0660*/  @!UP0 UIADD3 UR4, -UR4, 0x100000, URZ ;  /* 0x0010000004048890 */ /* 0x000fc8000fffe13f */
[----:B------:R-:W-:Y:S02]  /*0670*/  @!UP0 USHF.L.U32 UR5, UR4, 0xb, URZ ;  /* 0x0000000b04058899 */ /* 0x000fe4000800063f */
[----:B------:R-:W-:Y:S01]  /*0680*/  @!UP0 USHF.L.U32 UR4, UR4, 0x1, URZ ;  /* 0x0000000104048899 */ /* 0x000fe2000800063f */
[----:B---3--:R-:W-:Y:S02]  /*0690*/  ISETP.EQ.U32.AND P2, PT, R14, 0x1, PT ;  /* 0x000000010e00780c */ /* 0x008fe40003f42070 */
[C---:B------:R-:W-:Y:S02]  /*06a0*/  ISETP.NE.AND P1, PT, R3.reuse, 0x3, PT ;  /* 0x000000030300780c */ /* 0x040fe40003f25270 */
[----:B------:R-:W-:Y:S01]  /*06b0*/  ISETP.NE.AND P4, PT, R12, R7, PT ;  /* 0x000000070c00720c */ /* 0x000fe20003f85270 */
[----:B----4-:R-:W-:Y:S01]  /*06c0*/  @!UP0 ULEA UR6, UR7, UR6, 0x18 ;  /* 0x0000000607068291 */ /* 0x010fe2000f8ec03f */
[----:B------:R-:W-:Y:S01]  /*06d0*/  ISETP.EQ.OR P1, PT, R3, RZ, !P1 ;  /* 0x000000ff0300720c */ /* 0x000fe20004f22670 */
[----:B------:R-:W-:Y:S01]  /*06e0*/  VOTEU.ALL UP0, P0 ;  /* 0x00000000003f7886 */ /* 0x000fe20000000000 */
[----:B------:R-:W-:Y:S01]  /*06f0*/  LOP3.LUT P0, RZ, R8, 0x7, RZ, 0xc0, !PT ;  /* 0x0000000708ff7812 */ /* 0x000fe2000780c0ff */
[C---:B------:R-:W-:Y:S01]  /*0700*/  VIADD R8, R2.reuse, 0xffffffff ;  /* 0xffffffff02087836 */ /* 0x040fe20000000000 */
[----:B------:R-:W-:Y:S01]  /*0710*/  ISETP.EQ.AND P1, PT, R2, RZ, P1 ;  /* 0x000000ff0200720c */ /* 0x000fe20000f22270 */
[----:B-1----:R-:W-:Y:S01]  /*0720*/  IMAD.MOV R23, RZ, RZ, -R13 ;  /* 0x000000ffff177224 */ /* 0x002fe200078e0a0d */
[----:B------:R-:W-:-:S02]  /*0730*/  ISETP.LT.U32.AND P0, PT, R19, 0x2, !P0 ;  /* 0x000000021300780c */ /* 0x000fc40004701070 */
[----:B------:R-:W-:Y:S01]  /*0740*/  ISETP.GE.U32.AND P6, PT, R8, 0x2, PT ;  /* 0x000000020800780c */ /* 0x000fe20003fc6070 */
[----:B0-----:R-:W-:Y:S01]  /*0750*/  IMAD R11, R9, R23, R4 ;  /* 0x00000017090b7224 */ /* 0x001fe200078e0204 */
[----:B------:R-:W-:Y:S01]  /*0760*/  SEL R18, RZ, 0x1, !P1 ;  /* 0x00000001ff127807 */ /* 0x000fe20004800000 */
[----:B------:R-:W0:Y:S02]  /*0770*/  FENCE.VIEW.ASYNC.S ;  /* 0x00000000000073c6 */ /* 0x000e240000000000 */
[----:B0-----:R0:W1:Y:S01]  /*0780*/  @!UP0 SYNCS.EXCH.64 URZ, [UR6+0x80], UR4 ;  /* 0x00008004063f85b2 */ /* 0x0010620008000100 */
[----:B------:R-:W-:Y:S02]  /*0790*/  @P4 LEA.HI R0, R19, R19, RZ, 0x1 ;  /* 0x0000001313004211 */ /* 0x000fe400078f08ff */
[----:B------:R-:W-:Y:S02]  /*07a0*/  SEL R18, R18, 0x2, P6 ;  /* 0x0000000212127807 */ /* 0x000fe40003000000 */
[----:B------:R-:W-:-:S04]  /*07b0*/  @P4 SHF.R.S32.HI R0, RZ, 0x1, R0 ;  /* 0x00000001ff004819 */ /* 0x000fc80000011400 */
[----:B------:R-:W-:Y:S02]  /*07c0*/  @P4 ISETP.NE.AND P5, PT, R0, R11, PT ;  /* 0x0000000b0000420c */ /* 0x000fe40003fa5270 */
[----:B------:R-:W-:Y:S02]  /*07d0*/  SEL R11, RZ, 0x1, !P0 ;  /* 0x00000001ff0b7807 */ /* 0x000fe40004000000 */
[----:B------:R-:W-:Y:S02]  /*07e0*/  @P4 SEL R22, RZ, 0x1, P5 ;  /* 0x00000001ff164807 */ /* 0x000fe40002800000 */
[----:B------:R-:W-:Y:S01]  /*07f0*/  LOP3.LUT R0, R95, 0x7f, RZ, 0xc0, !PT ;  /* 0x0000007f5f007812 */ /* 0x000fe200078ec0ff */
[----:B------:R0:W2:Y:S01]  /*0800*/  @!UP1 SYNCS.EXCH.64 URZ, [UR6+0x88], UR4 ;  /* 0x00008804063f95b2 */ /* 0x0000a20008000100 */
[----:B------:R-:W-:Y:S01]  /*0810*/  LOP3.LUT R22, R22, R11, RZ, 0xc0, !PT ;  /* 0x0000000b16167212 */ /* 0x000fe200078ec0ff */
[----:B------:R-:W-:Y:S01]  /*0820*/  NOP ;  /* 0x0000000000007918 */ /* 0x000fe20000000000 */
[----:B------:R-:W-:Y:S05]  /*0830*/  @!P2 BRA `(.L_x_3) ;  /* 0x000000000008a947 */ /* 0x000fea0003800000 */
[----:B-12---:R-:W-:Y:S01]  /*0840*/  UCGABAR_ARV ;  /* 0x00000000000079c7 */ /* 0x006fe20008000000 */
[----:B------:R-:W-:Y:S05]  /*0850*/  BRA `(.L_x_4) ;  /* 0x0000000000047947 */ /* 0x000fea0003800000 */
.L_x_3:
[----:B-12---:R-:W-:Y:S01]  /*0860*/  NOP ;  /* 0x0000000000007918 */ /* 0x006fe20000000000 */
.L_x_4:
[----:B------:R-:W1:Y:S01]  /*0870*/  LDC R2, c[0x0][0x65c] ;  /* 0x00019700ff027b82 */ /* 0x000e620000000800 */
[----:B------:R-:W-:Y:S02]  /*0880*/  IMAD.U32 R10, RZ, RZ, UR8 ;  /* 0x00000008ff0a7e24 */ /* 0x000fe4000f8e00ff */
[----:B------:R-:W-:Y:S01]  /*0890*/  IMAD.MOV.U32 R11, RZ, RZ, RZ ;  /* 0x000000ffff0b7224 */ /* 0x000fe200078e00ff */
[----:B-1----:R-:W-:-:S04]  /*08a0*/  ISETP.NE.AND P1, PT, R2, 0x1, PT ;  /* 0x000000010200780c */ /* 0x002fc80003f25270 */
[----:B------:R-:W-:-:S09]  /*08b0*/  P2R R5, PR, RZ, 0x2 ;  /* 0x00000002ff057803 */ /* 0x000fd20000000000 */
[----:B------:R-:W1:Y:S01]  /*08c0*/  @P1 LDC R17, c[0x0][0x10] ;  /* 0x00000400ff111b82 */ /* 0x000e620000000800 */
[----:B------:R-:W-:Y:S02]  /*08d0*/  @P1 IMAD.MOV.U32 R5, RZ, RZ, RZ ;  /* 0x000000ffff051224 */ /* 0x000fe400078e00ff */
[----:B------:R-:W-:-:S05]  /*08e0*/  @P1 IMAD.MOV.U32 R15, RZ, RZ, RZ ;  /* 0x000000ffff0f1224 */ /* 0x000fca00078e00ff */
[----:B------:R-:W2:Y:S01]  /*08f0*/  @!P1 LDC R13, c[0x0][0xc] ;  /* 0x00000300ff0d9b82 */ /* 0x000ea20000000800 */
[----:B0-----:R-:W-:Y:S01]  /*0900*/  ULDC UR4, c[0x0][0xc] ;  /* 0x0000030000047ab9 */ /* 0x001fe20000000800 */
[----:B------:R-:W-:Y:S01]  /*0910*/  ULDC UR5, c[0x0][0x10] ;  /* 0x0000040000057ab9 */ /* 0x000fe20000000800 */
[----:B------:R-:W-:Y:S01]  /*0920*/  ULDC UR6, c[0x0][0x14] ;  /* 0x0000050000067ab9 */ /* 0x000fe20000000800 */
[----:B------:R-:W-:-:S04]  /*0930*/  UIMAD.WIDE.U32 UR4, UR4, UR5, URZ ;  /* 0x00000005040472a5 */ /* 0x000fc8000f8e003f */
[----:B------:R-:W-:Y:S02]  /*0940*/  UIMAD.WIDE.U32 UR36, UR4, UR6, URZ ;  /* 0x00000006042472a5 */ /* 0x000fe4000f8e003f */
[----:B------:R-:W-:-:S04]  /*0950*/  UIMAD UR42, UR5, UR6, URZ ;  /* 0x00000006052a72a4 */ /* 0x000fc8000f8e023f */
[----:B------:R-:W-:Y:S01]  /*0960*/  UIADD3 UR42, UR37, UR42, URZ ;  /* 0x0000002a252a7290 */ /* 0x000fe2000fffe03f */
[----:B-1----:R-:W-:-:S04]  /*0970*/  @P1 IMAD.WIDE.U32 R16, R17, UR8, R4 ;  /* 0x0000000811101c25 */ /* 0x002fc8000f8e0004 */
[----:B------:R-:W-:Y:S02]  /*0980*/  @P1 IMAD.IADD R17, R17, 0x1, R15 ;  /* 0x0000000111111824 */ /* 0x000fe400078e020f */
[----:B--2---:R-:W-:-:S04]  /*0990*/  @!P1 IMAD.WIDE.U32 R10, R4, R13, R10 ;  /* 0x0000000d040a9225 */ /* 0x004fc800078e000a */
[----:B------:R-:W-:Y:S02]  /*09a0*/  @!P1 IMAD.MOV.U32 R16, RZ, RZ, R10 ;  /* 0x000000ffff109224 */ /* 0x000fe400078e000a */
[----:B------:R-:W-:Y:S01]  /*09b0*/  @!P1 IMAD.MOV.U32 R17, RZ, RZ, R11 ;  /* 0x000000ffff119224 */ /* 0x000fe200078e000b */
[----:B------:R-:W-:Y:S06]  /*09c0*/  @!P2 BRA `(.L_x_5) ;  /* 0x00000000000ca947 */ /* 0x000fec0003800000 */
[----:B------:R-:W-:Y:S01]  /*09d0*/  UCGABAR_WAIT ;  /* 0x0000000000007dc7 */ /* 0x000fe20008000000 */
[----:B------:R-:W-:Y:S01]  /*09e0*/  CCTL.IVALL ;  /* 0x00000000ff00798f */ /* 0x000fe20002000000 */
[----:B------:R-:W-:Y:S05]  /*09f0*/  BRA `(.L_x_6) ;  /* 0x0000000000047947 */ /* 0x000fea0003800000 */
.L_x_5:
[----:B------:R-:W-:Y:S06]  /*0a00*/  BAR.SYNC.DEFER_BLOCKING 0x0 ;  /* 0x0000000000007b1d */ /* 0x000fec0000010000 */
.L_x_6:
[----:B------:R-:W-:Y:S05]  /*0a10*/  @!P3 BRA `(.L_x_7) ;  /* 0x0000005c00c4b947 */ /* 0x000fea0003800000 */
[----:B------:R-:W-:-:S13]  /*0a20*/  ISETP.GT.U32.AND P0, PT, R8, 0x1, PT ;  /* 0x000000010800780c */ /* 0x000fda0003f04070 */
[----:B------:R-:W-:Y:S05]  /*0a30*/  @P0 EXIT ;  /* 0x000000000000094d */ /* 0x000fea0003800000 */
[----:B------:R-:W-:Y:S01]  /*0a40*/  ULDC.64 UR4, c[0x0][0x650] ;  /* 0x0001940000047ab9 */ /* 0x000fe20000000a00 */
[----:B------:R-:W-:Y:S01]  /*0a50*/  PRMT R3, RZ, 0x7610, R3 ;  /* 0x00007610ff037816 */ /* 0x000fe20000000003 */
[----:B------:R-:W-:Y:S01]  /*0a60*/  IMAD.MOV.U32 R103, RZ, RZ, -0x1 ;  /* 0xffffffffff677424 */ /* 0x000fe200078e00ff */
[----:B------:R-:W-:Y:S01]  /*0a70*/  ISETP.GE.U32.AND P0, PT, R16, UR4, PT ;  /* 0x0000000410007c0c */ /* 0x000fe2000bf06070 */
[----:B------:R-:W-:Y:S02]  /*0a80*/  IMAD.MOV.U32 R100, RZ, RZ, -0x1 ;  /* 0xffffffffff647424 */ /* 0x000fe400078e00ff */
[----:B------:R-:W-:Y:S01]  /*0a90*/  IMAD.MOV.U32 R101, RZ, RZ, -0x1 ;  /* 0xffffffffff657424 */ /* 0x000fe200078e00ff */
[----:B------:R-:W-:-:S13]  /*0aa0*/  ISETP.GE.U32.AND.EX P0, PT, R17, UR5, PT, P0 ;  /* 0x0000000511007c0c */ /* 0x000fda000bf06100 */
[----:B------:R-:W-:Y:S05]  /*0ab0*/  @P0 BRA `(.L_x_8) ;  /* 0x0000000400280947 */ /* 0x000fea0003800000 */
[----:B------:R-:W0:Y:S01]  /*0ac0*/  LDC.64 R24, c[0x0][0x628] ;  /* 0x00018a00ff187b82 */ /* 0x000e220000000a00 */
[----:B------:R-:W-:Y:S02]  /*0ad0*/  IMAD.MOV.U32 R10, RZ, RZ, R16 ;  /* 0x000000ffff0a7224 */ /* 0x000fe400078e0010 */
[----:B------:R-:W-:-:S05]  /*0ae0*/  IMAD.MOV.U32 R11, RZ, RZ, R17 ;  /* 0x000000ffff0b7224 */ /* 0x000fca00078e0011 */
[----:B------:R-:W1:Y:S08]  /*0af0*/  LDC R8, c[0x0][0x630] ;  /* 0x00018c00ff087b82 */ /* 0x000e700000000800 */
[----:B------:R-:W2:Y:S01]  /*0b00*/  LDC.64 R26, c[0x0][0x620] ;  /* 0x00018800ff1a7b82 */ /* 0x000ea20000000a00 */
[----:B0-----:R-:W-:-:S04]  /*0b10*/  ISETP.NE.U32.AND P0, PT, R24, RZ, PT ;  /* 0x000000ff1800720c */ /* 0x001fc80003f05070 */
[----:B------:R-:W-:-:S13]  /*0b20*/  ISETP.NE.AND.EX P0, PT, R25, RZ, PT, P0 ;  /* 0x000000ff1900720c */ /* 0x000fda0003f05300 */
[----:B-12---:R-:W-:Y:S05]  /*0b30*/  @!P0 BRA `(.L_x_9) ;  /* 0x0000000000288947 */ /* 0x006fea0003800000 */
[----:B------:R-:W0:Y:S02]  /*0b40*/  LDC R3, c[0x0][0x634] ;  /* 0x00018d00ff037b82 */ /* 0x000e240000000800 */
[----:B0-----:R-:W-:-:S05]  /*0b50*/  IADD3 R3, P0, R16, R3, RZ ;  /* 0x0000000310037210 */ /* 0x001fca0007f1e0ff */
[----:B------:R-:W-:-:S04]  /*0b60*/  IMAD.X R21, RZ, RZ, R17, P0 ;  /* 0x000000ffff157224 */ /* 0x000fc800000e0611 */
[----:B------:R-:W-:-:S04]  /*0b70*/  IMAD.WIDE.U32 R10, R21, R24, RZ ;  /* 0x00000018150a7225 */ /* 0x000fc800078e00ff */
[----:B------:R-:W-:-:S04]  /*0b80*/  IMAD.WIDE.U32 R12, P0, R3, R25, R10 ;  /* 0x00000019030c7225 */ /* 0x000fc8000780000a */
[----:B------:R-:W-:-:S04]  /*0b90*/  IMAD.WIDE.U32 R10, R3, R24, RZ ;  /* 0x00000018030a7225 */ /* 0x000fc800078e00ff */
[----:B------:R-:W-:Y:S01]  /*0ba0*/  IMAD.X R15, RZ, RZ, RZ, P0 ;  /* 0x000000ffff0f7224 */ /* 0x000fe200000e06ff */
[----:B------:R-:W-:Y:S01]  /*0bb0*/  IADD3 RZ, P0, R11, R12, RZ ;  /* 0x0000000c0bff7210 */ /* 0x000fe20007f1e0ff */
[----:B------:R-:W-:-:S04]  /*0bc0*/  IMAD.MOV.U32 R14, RZ, RZ, R13 ;  /* 0x000000ffff0e7224 */ /* 0x000fc800078e000d */
[----:B------:R-:W-:-:S08]  /*0bd0*/  IMAD.WIDE.U32.X R10, R21, R25, R14, P0 ;  /* 0x00000019150a7225 */ /* 0x000fd000000e040e */
.L_x_9:
[----:B------:R-:W0:Y:S01]  /*0be0*/  LDC.64 R30, c[0x0][0x640] ;  /* 0x00019000ff1e7b82 */ /* 0x000e220000000a00 */
[-CC-:B------:R-:W-:Y:S02]  /*0bf0*/  SHF.R.U64 R101, R10, R8.reuse, R11.reuse ;  /* 0x000000080a657219 */ /* 0x180fe4000000120b */
[----:B------:R-:W-:Y:S02]  /*0c00*/  SHF.R.U32.HI R3, RZ, R8, R11 ;  /* 0x00000008ff037219 */ /* 0x000fe4000001160b */
[----:B------:R-:W-:-:S03]  /*0c10*/  IADD3 R5, P0, RZ, -R101, RZ ;  /* 0x80000065ff057210 */ /* 0x000fc60007f1e0ff */
[----:B------:R-:W1:Y:S02]  /*0c20*/  LDC R12, c[0x0][0x618] ;  /* 0x00018600ff0c7b82 */ /* 0x000e640000000800 */
[----:B------:R-:W-:Y:S02]  /*0c30*/  IMAD.X R3, RZ, RZ, ~R3, P0 ;  /* 0x000000ffff037224 */ /* 0x000fe400000e0e03 */
[----:B------:R-:W-:-:S04]  /*0c40*/  IMAD.WIDE.U32 R10, R5, R26, R16 ;  /* 0x0000001a050a7225 */ /* 0x000fc800078e0010 */
[----:B------:R-:W2:Y:S01]  /*0c50*/  LDC R20, c[0x0][0x608] ;  /* 0x00018200ff147b82 */ /* 0x000ea20000000800 */
[----:B------:R-:W-:Y:S02]  /*0c60*/  IMAD R8, R3, R26, RZ ;  /* 0x0000001a03087224 */ /* 0x000fe400078e02ff */
[----:B------:R-:W-:Y:S02]  /*0c70*/  IMAD.MOV.U32 R3, RZ, RZ, -0x1 ;  /* 0xffffffffff037424 */ /* 0x000fe400078e00ff */
[----:B------:R-:W-:Y:S02]  /*0c80*/  IMAD R5, R5, R27, R8 ;  /* 0x0000001b05057224 */ /* 0x000fe400078e0208 */
[----:B------:R-:W-:Y:S01]  /*0c90*/  IMAD R26, R9, R23, R4 ;  /* 0x00000017091a7224 */ /* 0x000fe200078e0204 */
[----:B------:R-:W3:Y:S01]  /*0ca0*/  LDC R28, c[0x0][0x658] ;  /* 0x00019600ff1c7b82 */ /* 0x000ee20000000800 */
[----:B------:R-:W-:Y:S01]  /*0cb0*/  IMAD.IADD R5, R11, 0x1, R5 ;  /* 0x000000010b057824 */ /* 0x000fe200078e0205 */
[----:B0-----:R-:W-:Y:S01]  /*0cc0*/  ISETP.NE.U32.AND P0, PT, R30, RZ, PT ;  /* 0x000000ff1e00720c */ /* 0x001fe20003f05070 */
[----:B------:R-:W-:-:S03]  /*0cd0*/  IMAD.MOV.U32 R23, RZ, RZ, 0x1 ;  /* 0x00000001ff177424 */ /* 0x000fc600078e00ff */
[----:B------:R-:W-:Y:S02]  /*0ce0*/  ISETP.NE.AND.EX P0, PT, R31, RZ, PT, P0 ;  /* 0x000000ff1f00720c */ /* 0x000fe40003f05300 */
[----:B------:R-:W0:Y:S01]  /*0cf0*/  LDC R24, c[0x0][0x600] ;  /* 0x00018000ff187b82 */ /* 0x000e220000000800 */
[-CC-:B-1----:R-:W-:Y:S02]  /*0d00*/  SHF.R.U64 R14, R10, R12.reuse, R5.reuse ;  /* 0x0000000c0a0e7219 */ /* 0x182fe40000001205 */
[----:B------:R-:W-:-:S05]  /*0d10*/  SHF.R.U32.HI R5, RZ, R12, R5 ;  /* 0x0000000cff057219 */ /* 0x000fca0000011605 */
[----:B------:R-:W1:Y:S01]  /*0d20*/  LDC R15, c[0x0][0x648] ;  /* 0x00019200ff0f7b82 */ /* 0x000e620000000800 */
[-CC-:B--2---:R-:W-:Y:S02]  /*0d30*/  SHF.R.U64 R27, R14, R20.reuse, R5.reuse ;  /* 0x000000140e1b7219 */ /* 0x184fe40000001205 */
[----:B------:R-:W-:-:S05]  /*0d40*/  SHF.R.U32.HI R5, RZ, R20, R5 ;  /* 0x00000014ff057219 */ /* 0x000fca0000011605 */
[----:B------:R-:W2:Y:S01]  /*0d50*/  LDC R21, c[0x0][0x638] ;  /* 0x00018e00ff157b82 */ /* 0x000ea20000000800 */
[-CC-:B---3--:R-:W-:Y:S02]  /*0d60*/  SHF.R.U64 R20, R27, R28.reuse, R5.reuse ;  /* 0x0000001c1b147219 */ /* 0x188fe40000001205 */
[-C--:B------:R-:W-:Y:S02]  /*0d70*/  SHF.L.U32 R3, R3, R28.reuse, RZ ;  /* 0x0000001c03037219 */ /* 0x080fe400000006ff */
[----:B------:R-:W-:Y:S01]  /*0d80*/  SHF.R.U32.HI R5, RZ, R28, R5 ;  /* 0x0000001cff057219 */ /* 0x000fe20000011605 */
[----:B------:R-:W-:Y:S01]  /*0d90*/  IMAD.MOV.U32 R4, RZ, RZ, R20 ;  /* 0x000000ffff047224 */ /* 0x000fe200078e0014 */
[----:B------:R-:W-:Y:S01]  /*0da0*/  LOP3.LUT R12, RZ, R3, RZ, 0x33, !PT ;  /* 0x00000003ff0c7212 */ /* 0x000fe200078e33ff */
[----:B------:R-:W3:Y:S01]  /*0db0*/  LDC R25, c[0x0][0x610] ;  /* 0x00018400ff197b82 */ /* 0x000ee20000000800 */
[----:B------:R-:W-:Y:S05]  /*0dc0*/  @!P0 BRA `(.L_x_10) ;  /* 0x0000000000288947 */ /* 0x000fea0003800000 */
[----:B------:R-:W4:Y:S02]  /*0dd0*/  LDC R3, c[0x0][0x64c] ;  /* 0x00019300ff037b82 */ /* 0x000f240000000800 */
[----:B----4-:R-:W-:-:S05]  /*0de0*/  IADD3 R3, P0, R20, R3, RZ ;  /* 0x0000000314037210 */ /* 0x010fca0007f1e0ff */
        /* <DEDUP_REMOVED lines=8> */
.L_x_10:
[----:B-1----:R-:W-:Y:S01]  /*0e70*/  SHF.R.U64 R4, R4, R15, R5 ;  /* 0x0000000f04047219 */ /* 0x002fe20000001205 */
[----:B0-----:R-:W-:Y:S01]  /*0e80*/  VIADD R5, R24, 0xffffffff ;  /* 0xffffffff18057836 */ /* 0x001fe20000000000 */
[----:B------:R-:W-:Y:S02]  /*0e90*/  SHF.L.U32 R3, R23, R28, RZ ;  /* 0x0000001c17037219 */ /* 0x000fe400000006ff */
[----:B------:R-:W-:Y:S01]  /*0ea0*/  LOP3.LUT R12, R27, R12, RZ, 0xc0, !PT ;  /* 0x0000000c1b0c7212 */ /* 0x000fe200078ec0ff */
[----:B------:R-:W-:Y:S01]  /*0eb0*/  IMAD.MOV R8, RZ, RZ, -R4 ;  /* 0x000000ffff087224 */ /* 0x000fe200078e0a04 */
[----:B------:R-:W-:-:S03]  /*0ec0*/  SEL R7, R7, R26, !P1 ;  /* 0x0000001a07077207 */ /* 0x000fc60004800000 */
[----:B------:R-:W-:Y:S01]  /*0ed0*/  IMAD R12, R3, R4, R12 ;  /* 0x00000004030c7224 */ /* 0x000fe200078e020c */
[----:B------:R-:W-:Y:S01]  /*0ee0*/  LOP3.LUT R4, R14, R5, RZ, 0xc0, !PT ;  /* 0x000000050e047212 */ /* 0x000fe200078ec0ff */
[----:B--2---:R-:W-:Y:S02]  /*0ef0*/  IMAD R3, R8, R21, R20 ;  /* 0x0000001508037224 */ /* 0x004fe400078e0214 */
[----:B---3--:R-:W-:Y:S02]  /*0f00*/  IMAD R7, R12, R25, R7 ;  /* 0x000000190c077224 */ /* 0x008fe400078e0207 */
[----:B------:R-:W-:Y:S02]  /*0f10*/  IMAD.MOV.U32 R5, RZ, RZ, 0x1 ;  /* 0x00000001ff057424 */ /* 0x000fe400078e00ff */
[----:B------:R-:W-:-:S03]  /*0f20*/  IMAD R4, R3, R24, R4 ;  /* 0x0000001803047224 */ /* 0x000fc600078e0204 */
[----:B------:R-:W-:Y:S02]  /*0f30*/  PRMT R3, R5, 0x7610, R3 ;  /* 0x0000761005037816 */ /* 0x000fe40000000003 */
[----:B------:R-:W-:Y:S02]  /*0f40*/  SEL R100, R4, R7, !P1 ;  /* 0x0000000704647207 */ /* 0x000fe40004800000 */
[----:B------:R-:W-:-:S07]  /*0f50*/  SEL R103, R7, R4, !P1 ;  /* 0x0000000407677207 */ /* 0x000fce0004800000 */
.L_x_8:
[----:B------:R-:W-:-:S08]  /*0f60*/  NOP ;  /* 0x0000000000007918 */ /* 0x000fd00000000000 */
[----:B------:R-:W0:Y:S02]  /*0f70*/  USETMAXREG.TRY_ALLOC.CTAPOOL UP0, 0xe8 ;  /* 0x000000e8000079c8 */ /* 0x000e240008000600 */
[----:B0-----:R-:W-:-:S13]  /*0f80*/  PLOP3.LUT P0, PT, PT, PT, UP0, 0x80, 0x0 ;  /* 0x000000000000781c */ /* 0x001fda0003f0f008 */
[----:B------:R-:W-:Y:S05]  /*0f90*/  @!P0 BRA `(.L_x_8) ;  /* 0xfffffffc00f08947 */ /* 0x000fea000383ffff */
[----:B------:R-:W-:Y:S01]  /*0fa0*/  ULDC.64 UR4, c[0x0][0x598] ;  /* 0x0001660000047ab9 */ /* 0x000fe20000000a00 */
[----:B------:R-:W-:Y:S01]  /*0fb0*/  ULDC.64 UR38, c[0x0][0x208] ;  /* 0x0000820000267ab9 */ /* 0x000fe20000000a00 */
[----:B------:R-:W-:-:S04]  /*0fc0*/  ISETP.NE.U32.AND P0, PT, RZ, UR4, PT ;  /* 0x00000004ff007c0c */ /* 0x000fc8000bf05070 */
[----:B------:R-:W-:-:S13]  /*0fd0*/  ISETP.NE.AND.EX P0, PT, RZ, UR5, PT, P0 ;  /* 0x00000005ff007c0c */ /* 0x000fda000bf05300 */
[----:B------:R-:W-:Y:S05]  /*0fe0*/  @!P0 BRA `(.L_x_11) ;  /* 0x00000000001c8947 */ /* 0x000fea0003800000 */
[----:B------:R-:W0:Y:S02]  /*0ff0*/  LDC.64 R4, c[0x0][0x598] ;  /* 0x00016600ff047b82 */ /* 0x000e240000000a00 */
[----:B0-----:R-:W2:Y:S02]  /*1000*/  LDG.E.64 R4, desc[UR38][R4.64] ;  /* 0x0000002604047981 */ /* 0x001ea4000c1e1b00 */
[----:B--2---:R-:W-:-:S04]  /*1010*/  ISETP.NE.U32.AND P0, PT, R4, RZ, PT ;  /* 0x000000ff0400720c */ /* 0x004fc80003f05070 */
[----:B------:R-:W-:-:S13]  /*1020*/  ISETP.NE.AND.EX P0, PT, R5, RZ, PT, P0 ;  /* 0x000000ff0500720c */ /* 0x000fda0003f05300 */
[----:B------:R-:W-:Y:S05]  /*1030*/  @!P0 BRA `(.L_x_11) ;  /* 0x0000000000088947 */ /* 0x000fea0003800000 */
[----:B------:R0:W5:Y:S01]  /*1040*/  LD.E R23, desc[UR38][R4.64] ;  /* 0x0000002604177980 */ /* 0x000162000c101900 */
[----:B------:R-:W-:Y:S05]  /*1050*/  BRA `(.L_x_12) ;  /* 0x0000000000247947 */ /* 0x000fea0003800000 */
.L_x_11:
[----:B------:R-:W-:Y:S02]  /*1060*/  ULDC.64 UR4, c[0x0][0x588] ;  /* 0x0001620000047ab9 */ /* 0x000fe40000000a00 */
[----:B------:R-:W-:-:S04]  /*1070*/  ISETP.NE.U32.AND P0, PT, RZ, UR4, PT ;  /* 0x00000004ff007c0c */ /* 0x000fc8000bf05070 */
[----:B------:R-:W-:-:S13]  /*1080*/  ISETP.NE.AND.EX P0, PT, RZ, UR5, PT, P0 ;  /* 0x00000005ff007c0c */ /* 0x000fda000bf05300 */
[----:B------:R-:W-:Y:S05]  /*1090*/  @!P0 BRA `(.L_x_13) ;  /* 0x00000000000c8947 */ /* 0x000fea0003800000 */
[----:B------:R-:W0:Y:S02]  /*10a0*/  LDC.64 R4, c[0x0][0x588] ;  /* 0x00016200ff047b82 */ /* 0x000e240000000a00 */
[----:B0-----:R1:W5:Y:S01]  /*10b0*/  LDG.E R23, desc[UR38][R4.64] ;  /* 0x0000002604177981 */ /* 0x001362000c1e1900 */
[----:B------:R-:W-:Y:S05]  /*10c0*/  BRA `(.L_x_12) ;  /* 0x0000000000087947 */ /* 0x000fea0003800000 */
.L_x_13:
[----:B------:R-:W-:Y:S02]  /*10d0*/  ULDC UR4, c[0x0][0x580] ;  /* 0x0001600000047ab9 */ /* 0x000fe40000000800 */
[----:B------:R-:W-:-:S07]  /*10e0*/  IMAD.U32 R23, RZ, RZ, UR4 ;  /* 0x00000004ff177e24 */ /* 0x000fce000f8e00ff */
.L_x_12:
[----:B------:R-:W-:Y:S02]  /*10f0*/  ULDC.64 UR4, c[0x0][0x5a0] ;  /* 0x0001680000047ab9 */ /* 0x000fe40000000a00 */
[----:B------:R-:W-:-:S04]  /*1100*/  ISETP.NE.U32.AND P0, PT, RZ, UR4, PT ;  /* 0x00000004ff007c0c */ /* 0x000fc8000bf05070 */
[----:B------:R-:W-:-:S13]  /*1110*/  ISETP.NE.AND.EX P0, PT, RZ, UR5, PT, P0 ;  /* 0x00000005ff007c0c */ /* 0x000fda000bf05300 */
[----:B------:R-:W-:Y:S05]  /*1120*/  @!P0 BRA `(.L_x_14) ;  /* 0x00000000001c8947 */ /* 0x000fea0003800000 */
[----:B01----:R-:W0:Y:S02]  /*1130*/  LDC.64 R4, c[0x0][0x5a0] ;  /* 0x00016800ff047b82 */ /* 0x003e240000000a00 */
[----:B0-----:R-:W2:Y:S02]  /*1140*/  LDG.E.64 R4, desc[UR38][R4.64] ;  /* 0x0000002604047981 */ /* 0x001ea4000c1e1b00 */
[----:B--2---:R-:W-:-:S04]  /*1150*/  ISETP.NE.U32.AND P0, PT, R4, RZ, PT ;  /* 0x000000ff0400720c */ /* 0x004fc80003f05070 */
[----:B------:R-:W-:-:S13]  /*1160*/  ISETP.NE.AND.EX P0, PT, R5, RZ, PT, P0 ;  /* 0x000000ff0500720c */ /* 0x000fda0003f05300 */
[----:B------:R-:W-:Y:S05]  /*1170*/  @!P0 BRA `(.L_x_14) ;  /* 0x0000000000088947 */ /* 0x000fea0003800000 */
[----:B------:R0:W5:Y:S01]  /*1180*/  LD.E R90, desc[UR38][R4.64] ;  /* 0x00000026045a7980 */ /* 0x000162000c101900 */
[----:B------:R-:W-:Y:S05]  /*1190*/  BRA `(.L_x_15) ;  /* 0x0000000000247947 */ /* 0x000fea0003800000 */
.L_x_14:
[----:B------:R-:W-:Y:S02]  /*11a0*/  ULDC.64 UR4, c[0x0][0x590] ;  /* 0x0001640000047ab9 */ /* 0x000fe40000000a00 */
[----:B------:R-:W-:-:S04]  /*11b0*/  ISETP.NE.U32.AND P0, PT, RZ, UR4, PT ;  /* 0x00000004ff007c0c */ /* 0x000fc8000bf05070 */
[----:B------:R-:W-:-:S13]  /*11c0*/  ISETP.NE.AND.EX P0, PT, RZ, UR5, PT, P0 ;  /* 0x00000005ff007c0c */ /* 0x000fda000bf05300 */
[----:B------:R-:W-:Y:S05]  /*11d0*/  @!P0 BRA `(.L_x_16) ;  /* 0x00000000000c8947 */ /* 0x000fea0003800000 */
[----:B------:R-:W2:Y:S02]  /*11e0*/  LDC.64 R90, c[0x0][0x590] ;  /* 0x00016400ff5a7b82 */ /* 0x000ea40000000a00 */
[----:B--2---:R2:W5:Y:S01]  /*11f0*/  LDG.E R90, desc[UR38][R90.64] ;  /* 0x000000265a5a7981 */ /* 0x004562000c1e1900 */
[----:B------:R-:W-:Y:S05]  /*1200*/  BRA `(.L_x_15) ;  /* 0x0000000000087947 */ /* 0x000fea0003800000 */
.L_x_16:
[----:B------:R-:W-:Y:S02]  /*1210*/  ULDC UR4, c[0x0][0x584] ;  /* 0x0001610000047ab9 */ /* 0x000fe40000000800 */
[----:B------:R-:W-:-:S07]  /*1220*/  IMAD.U32 R90, RZ, RZ, UR4 ;  /* 0x00000004ff5a7e24 */ /* 0x000fce000f8e00ff */
.L_x_15:
[----:B------:R-:W-:-:S13]  /*1230*/  LOP3.LUT P0, RZ, R3, 0xff, RZ, 0xc0, !PT ;  /* 0x000000ff03ff7812 */ /* 0x000fda000780c0ff */
[----:B------:R-:W-:Y:S05]  /*1240*/  @!P0 EXIT ;  /* 0x000000000000894d */ /* 0x000fea0003800000 */
[----:B------:R-:W3:Y:S01]  /*1250*/  LDC R93, c[0x0][0x658] ;  /* 0x00019600ff5d7b82 */ /* 0x000ee20000000800 */
[----:B------:R-:W-:Y:S01]  /*1260*/  LOP3.LUT R6, R6, 0x1, RZ, 0xc0, !PT ;  /* 0x0000000106067812 */ /* 0x000fe200078ec0ff */
[----:B------:R-:W-:Y:S01]  /*1270*/  ULDC.64 UR6, c[0x0][0x288] ;  /* 0x0000a20000067ab9 */ /* 0x000fe20000000a00 */
[----:B------:R-:W-:Y:S01]  /*1280*/  SHF.R.U32.HI R3, RZ, 0x2, R95 ;  /* 0x00000002ff037819 */ /* 0x000fe2000001165f */
[----:B------:R-:W-:Y:S01]  /*1290*/  UIADD3 UR4, UR7, 0x3f, URZ ;  /* 0x0000003f07047890 */ /* 0x000fe2000fffe03f */
[----:B------:R-:W-:Y:S01]  /*12a0*/  SHF.R.U32.HI R0, RZ, 0x1, R0 ;  /* 0x00000001ff007819 */ /* 0x000fe20000011600 */
[----:B------:R-:W-:Y:S01]  /*12b0*/  IMAD.SHL.U32 R88, R6, 0x40, RZ ;  /* 0x0000004006587824 */ /* 0x000fe200078e00ff */
[----:B------:R-:W-:Y:S01]  /*12c0*/  LOP3.LUT R3, R3, 0x7, RZ, 0xc0, !PT ;  /* 0x0000000703037812 */ /* 0x000fe200078ec0ff */
[----:B01----:R-:W0:Y:S01]  /*12d0*/  LDC.64 R4, c[0x0][0x5c8] ;  /* 0x00017200ff047b82 */ /* 0x003e220000000a00 */
[----:B------:R-:W-:Y:S01]  /*12e0*/  USHF.R.S32.HI UR5, URZ, 0x1f, UR4 ;  /* 0x0000001f3f057899 */ /* 0x000fe20008011404 */
[----:B------:R-:W-:Y:S01]  /*12f0*/  LOP3.LUT R0, R0, 0x30, RZ, 0xc0, !PT ;  /* 0x0000003000007812 */ /* 0x000fe200078ec0ff */
[----:B------:R-:W-:Y:S01]  /*1300*/  IMAD.MOV.U32 R8, RZ, RZ, 0x1 ;  /* 0x00000001ff087424 */ /* 0x000fe200078e00ff */
[--C-:B------:R-:W-:Y:S01]  /*1310*/  LOP3.LUT R88, R88, 0x40, R3.reuse, 0xe2, !PT ;  /* 0x0000004058587812 */ /* 0x100fe200078ee203 */
[----:B------:R-:W-:Y:S01]  /*1320*/  ULEA.HI UR5, UR5, UR4, URZ, 0x6 ;  /* 0x0000000405057291 */ /* 0x000fe2000f8f303f */
[-C--:B------:R-:W-:Y:S01]  /*1330*/  IADD3 R3, RZ, -R0.reuse, -R3 ;  /* 0x80000000ff037210 */ /* 0x080fe20007ffe803 */
[----:B------:R-:W-:Y:S01]  /*1340*/  IMAD.U32 R7, RZ, RZ, UR6 ;  /* 0x00000006ff077e24 */ /* 0x000fe2000f8e00ff */
[----:B------:R-:W1:Y:S01]  /*1350*/  LDC R97, c[0x0][0x600] ;  /* 0x00018000ff617b82 */ /* 0x000e620000000800 */
[----:B------:R-:W-:Y:S01]  /*1360*/  LOP3.LUT R88, R88, R0, RZ, 0xfc, !PT ;  /* 0x0000000058587212 */ /* 0x000fe200078efcff */
[----:B------:R-:W-:Y:S01]  /*1370*/  IMAD.MOV.U32 R0, RZ, RZ, -0x1 ;  /* 0xffffffffff007424 */ /* 0x000fe200078e00ff */
[----:B------:R-:W-:Y:S01]  /*1380*/  USHF.R.S32.HI UR43, URZ, 0x6, UR5 ;  /* 0x000000063f2b7899 */ /* 0x000fe20008011405 */
[C---:B------:R-:W-:Y:S01]  /*1390*/  LOP3.LUT R94, R95.reuse, 0x3, RZ, 0xc0, !PT ;  /* 0x000000035f5e7812 */ /* 0x040fe200078ec0ff */
[----:B------:R-:W-:Y:S01]  /*13a0*/  IMAD R3, R6, -0x40, R3 ;  /* 0xffffffc006037824 */ /* 0x000fe200078e0203 */
[C---:B------:R-:W-:Y:S01]  /*13b0*/  LOP3.LUT R96, R95.reuse, 0x80, RZ, 0xc0, !PT ;  /* 0x000000805f607812 */ /* 0x040fe200078ec0ff */
[----:B------:R-:W-:Y:S01]  /*13c0*/  UISETP.LT.AND UP0, UPT, UR43, 0x1, UPT ;  /* 0x000000012b00788c */ /* 0x000fe2000bf01270 */
[-C--:B---3--:R-:W-:Y:S01]  /*13d0*/  SHF.L.U32 R0, R0, R93.reuse, RZ ;  /* 0x0000005d00007219 */ /* 0x088fe200000006ff */
[----:B------:R-:W-:Y:S01]  /*13e0*/  ULDC UR4, c[0x0][0x284] ;  /* 0x0000a10000047ab9 */ /* 0x000fe20000000800 */
[----:B------:R-:W-:Y:S01]  /*13f0*/  IMAD R94, R94, -0x2, R7 ;  /* 0xfffffffe5e5e7824 */ /* 0x000fe200078e0207 */
[----:B------:R-:W-:Y:S01]  /*1400*/  USEL UR44, UR43, 0x1, UP0 ;  /* 0x000000012b2c7887 */ /* 0x000fe20008000000 */
[----:B------:R-:W-:Y:S01]  /*1410*/  SHF.L.U32 R93, R8, R93, RZ ;  /* 0x0000005d085d7219 */ /* 0x000fe200000006ff */
[----:B------:R-:W-:Y:S01]  /*1420*/  IMAD.SHL.U32 R95, R95, 0x2, RZ ;  /* 0x000000025f5f7824 */ /* 0x000fe200078e00ff */
[----:B------:R-:W-:Y:S01]  /*1430*/  LOP3.LUT R102, R18, 0x1, RZ, 0xfc, !PT ;  /* 0x0000000112667812 */ /* 0x000fe200078efcff */
[----:B------:R-:W-:Y:S01]  /*1440*/  VIADD R99, R3, UR4 ;  /* 0x0000000403637c36 */ /* 0x000fe20008000000 */
[C---:B0-----:R-:W-:Y:S01]  /*1450*/  SHF.L.U64.HI R92, R4.reuse, 0x3, R5 ;  /* 0x00000003045c7819 */ /* 0x041fe20000010205 */
[----:B--2---:R-:W-:Y:S01]  /*1460*/  IMAD.SHL.U32 R91, R4, 0x8, RZ ;  /* 0x00000008045b7824 */ /* 0x004fe200078e00ff */
[----:B------:R-:W-:Y:S01]  /*1470*/  SHF.R.U32.HI R96, RZ, 0x7, R96 ;  /* 0x00000007ff607819 */ /* 0x000fe20000011660 */
[----:B------:R-:W-:Y:S01]  /*1480*/  IMAD.MOV.U32 R89, RZ, RZ, RZ ;  /* 0x000000ffff597224 */ /* 0x000fe200078e00ff */
[----:B------:R-:W-:Y:S01]  /*1490*/  LOP3.LUT R98, RZ, R0, RZ, 0x33, !PT ;  /* 0x00000000ff627212 */ /* 0x000fe200078e33ff */
[----:B------:R-:W-:Y:S01]  /*14a0*/  UIADD3 UR44, UR43, -UR44, URZ ;  /* 0x8000002c2b2c7290 */ /* 0x000fe2000fffe03f */
[----:B------:R-:W-:Y:S01]  /*14b0*/  UMOV UR40, URZ ;  /* 0x0000003f00287c82 */ /* 0x000fe20008000000 */
[----:B-1----:R-:W-:Y:S01]  /*14c0*/  VIADD R97, R97, 0xffffffff ;  /* 0xffffffff61617836 */ /* 0x002fe20000000000 */
[----:B------:R-:W-:-:S09]  /*14d0*/  UMOV UR41, URZ ;  /* 0x0000003f00297c82 */ /* 0x000fd20008000000 */
.L_x_164:
[----:B0-----:R-:W0:Y:S01]  /*14e0*/  SHFL.IDX PT, R0, R96, RZ, 0x1f ;  /* 0x00001fff60007589 */ /* 0x001e2200000e0000 */
[----:B-1----:R-:W1:Y:S01]  /*14f0*/  S2UR UR7, SR_CgaCtaId ;  /* 0x00000000000779c3 */ /* 0x002e620000008800 */
[----:B------:R-:W-:Y:S01]  /*1500*/  UMOV UR6, 0x400 ;  /* 0x0000040000067882 */ /* 0x000fe20000000000 */
[----:B0-----:R-:W-:Y:S01]  /*1510*/  R2UR UR4, R0 ;  /* 0x00000000000472ca */ /* 0x001fe200000e0000 */
[----:B-1----:R-:W-:-:S12]  /*1520*/  ULEA UR6, UR7, UR6, 0x18 ;  /* 0x0000000607067291 */ /* 0x002fd8000f8ec03f */
[----:B------:R-:W-:-:S04]  /*1530*/  ULEA.HI UR5, UR4, UR4, URZ, 0x1 ;  /* 0x0000000404057291 */ /* 0x000fc8000f8f083f */
[----:B------:R-:W-:-:S04]  /*1540*/  ULOP3.LUT UR5, UR5, 0x7fffe, URZ, 0xc0, !UPT ;  /* 0x0007fffe05057892 */ /* 0x000fc8000f8ec03f */
[----:B------:R-:W-:-:S03]  /*1550*/  UIADD3 UR5, UR4, -UR5, URZ ;  /* 0x8000000504057290 */ /* 0x000fc6000fffe03f */
[----:B------:R-:W-:Y:S01]  /*1560*/  ULDC UR4, c[0x0][0x28c] ;  /* 0x0000a30000047ab9 */ /* 0x000fe20000000800 */
[----:B------:R-:W-:Y:S01]  /*1570*/  ULEA UR5, UR5, UR6, 0xd ;  /* 0x0000000605057291 */ /* 0x000fe2000f8e683f */
[----:B------:R-:W-:-:S03]  /*1580*/  ISETP.LT.AND P0, PT, RZ, UR4, PT ;  /* 0x00000004ff007c0c */ /* 0x000fc6000bf01270 */
[----:B------:R-:W-:-:S04]  /*1590*/  UIADD3 UR5, UR5, 0x180, URZ ;  /* 0x0000018005057890 */ /* 0x000fc8000fffe03f */
[----:B------:R-:W-:-:S04]  /*15a0*/  USHF.R.U32.HI UR5, URZ, 0x4, UR5 ;  /* 0x000000043f057899 */ /* 0x000fc80008011605 */
[----:B------:R-:W-:-:S04]  /*15b0*/  ULOP3.LUT UR5, UR5, 0x3fff, URZ, 0xc0, !UPT ;  /* 0x00003fff05057892 */ /* 0x000fc8000f8ec03f */
[----:B------:R-:W-:Y:S01]  /*15c0*/  ULOP3.LUT UR45, UR5, 0x10000, URZ, 0xfc, !UPT ;  /* 0x00010000052d7892 */ /* 0x000fe2000f8efc3f */
[----:B--2345:R-:W-:Y:S11]  /*15d0*/  @P0 BRA `(.L_x_17) ;  /* 0x0000000000400947 */ /* 0x03cff60003800000 */
[----:B------:R-:W-:Y:S01]  /*15e0*/  MOV R0, 0x0 ;  /* 0x0000000000007802 */ /* 0x000fe20000000f00 */
[----:B------:R-:W-:Y:S01]  /*15f0*/  ULDC.64 UR4, c[0x4][0x68] ;  /* 0x01001a0000047ab9 */ /* 0x000fe20000000a00 */
[----:B------:R-:W-:Y:S01]  /*1600*/  ULDC.64 UR6, c[0x4][0x8] ;  /* 0x0100020000067ab9 */ /* 0x000fe20000000a00 */
[----:B------:R-:W-:Y:S01]  /*1610*/  IMAD.U32 R4, RZ, RZ, UR4 ;  /* 0x00000004ff047e24 */ /* 0x000fe2000f8e00ff */
[----:B------:R0:W1:Y:S01]  /*1620*/  LDC.64 R14, c[0x4][R0] ;  /* 0x01000000000e7b82 */ /* 0x0000620000000a00 */
[----:B------:R-:W-:Y:S01]  /*1630*/  IMAD.U32 R5, RZ, RZ, UR5 ;  /* 0x00000005ff057e24 */ /* 0x000fe2000f8e00ff */
[----:B------:R-:W-:Y:S01]  /*1640*/  ULDC.64 UR4, c[0x4][0x70] ;  /* 0x01001c0000047ab9 */ /* 0x000fe20000000a00 */
[----:B------:R-:W-:Y:S02]  /*1650*/  IMAD.U32 R10, RZ, RZ, UR6 ;  /* 0x00000006ff0a7e24 */ /* 0x000fe4000f8e00ff */
[----:B------:R-:W-:Y:S02]  /*1660*/  IMAD.U32 R6, RZ, RZ, UR4 ;  /* 0x00000004ff067e24 */ /* 0x000fe4000f8e00ff */
[----:B------:R-:W-:-:S02]  /*1670*/  IMAD.U32 R7, RZ, RZ, UR5 ;  /* 0x00000005ff077e24 */ /* 0x000fc4000f8e00ff */
[----:B------:R-:W-:Y:S02]  /*1680*/  IMAD.U32 R11, RZ, RZ, UR7 ;  /* 0x00000007ff0b7e24 */ /* 0x000fe4000f8e00ff */
[----:B------:R-:W-:Y:S02]  /*1690*/  IMAD.MOV.U32 R8, RZ, RZ, 0x1e1 ;  /* 0x000001e1ff087424 */ /* 0x000fe400078e00ff */
[----:B------:R-:W-:Y:S02]  /*16a0*/  IMAD.MOV.U32 R12, RZ, RZ, 0x1 ;  /* 0x00000001ff0c7424 */ /* 0x000fe400078e00ff */
[----:B0-----:R-:W-:-:S07]  /*16b0*/  IMAD.MOV.U32 R13, RZ, RZ, RZ ;  /* 0x000000ffff0d7224 */ /* 0x001fce00078e00ff */
[----:B------:R-:W-:-:S07]  /*16c0*/  LEPC R20, `(.L_x_17) ;  /* 0x000000001014794e */ /* 0x000fce0000000000 */
[----:B-1---5:R-:W-:Y:S05]  /*16d0*/  CALL.ABS.NOINC R14 ;  /* 0x000000000e007343 */ /* 0x022fea0003c00000 */
.L_x_17:
[----:B------:R-:W-:-:S13]  /*16e0*/  ISETP.NE.AND P0, PT, R102, 0x3, PT ;  /* 0x000000036600780c */ /* 0x000fda0003f05270 */
[----:B------:R-:W-:Y:S05]  /*16f0*/  @!P0 BRA `(.L_x_18) ;  /* 0x0000000000048947 */ /* 0x000fea0003800000 */
[----:B------:R-:W-:Y:S01]  /*1700*/  BPT.TRAP 0x1 ;  /* 0x000000040000795c */ /* 0x000fe20000300000 */
.L_x_18:
[----:B------:R-:W0:Y:S01]  /*1710*/  S2UR UR5, SR_CgaCtaId ;  /* 0x00000000000579c3 */ /* 0x000e220000008800 */
[----:B------:R-:W-:Y:S01]  /*1720*/  UMOV UR4, 0x400 ;  /* 0x0000040000047882 */ /* 0x000fe20000000000 */
[----:B------:R-:W-:Y:S02]  /*1730*/  IMAD.U32 R0, RZ, RZ, UR40 ;  /* 0x00000028ff007e24 */ /* 0x000fe4000f8e00ff */
[----:B------:R-:W-:-:S03]  /*1740*/  IMAD.U32 R3, RZ, RZ, UR41 ;  /* 0x00000029ff037e24 */ /* 0x000fc6000f8e00ff */
[----:B------:R-:W-:Y:S01]  /*1750*/  SHF.L.U32 R0, R0, 0x1f, RZ ;  /* 0x0000001f00007819 */ /* 0x000fe200000006ff */
[----:B0-----:R-:W-:-:S06]  /*1760*/  ULEA UR4, UR5, UR4, 0x18 ;  /* 0x0000000405047291 */ /* 0x001fcc000f8ec03f */
[----:B------:R-:W-:-:S04]  /*1770*/  IMAD.U32 R6, RZ, RZ, UR4 ;  /* 0x00000004ff067e24 */ /* 0x000fc8000f8e00ff */
[----:B------:R-:W-:-:S04]  /*1780*/  IMAD R3, R3, 0x8, R6 ;  /* 0x0000000803037824 */ /* 0x000fc800078e0206 */
[----:B------:R0:W1:Y:S01]  /*1790*/  SYNCS.PHASECHK.TRANS64.TRYWAIT P1, [R3+URZ], R0 ;  /* 0x00000000030075a7 */ /* 0x000062000802017f */
[----:B------:R-:W-:Y:S05]  /*17a0*/  @!P0 BRA `(.L_x_19) ;  /* 0x0000000000048947 */ /* 0x000fea0003800000 */
[----:B------:R-:W-:Y:S01]  /*17b0*/  BPT.TRAP 0x1 ;  /* 0x000000040000795c */ /* 0x000fe20000300000 */
.L_x_19:
[----:B------:R-:W-:-:S05]  /*17c0*/  IMAD.U32 R4, RZ, RZ, UR44 ;  /* 0x0000002cff047e24 */ /* 0x000fca000f8e00ff */
[----:B------:R-:W-:Y:S01]  /*17d0*/  ISETP.GE.AND P2, PT, R4, 0x1, PT ;  /* 0x000000010400780c */ /* 0x000fe20003f46270 */
[----:B-1----:R-:W-:-:S12]  /*17e0*/  @P1 BRA `(.L_x_20) ;  /* 0x0000000000081947 */ /* 0x002fd80003800000 */
[----:B------:R-:W1:Y:S02]  /*17f0*/  SYNCS.PHASECHK.TRANS64.TRYWAIT P1, [R3+URZ], R0 ;  /* 0x00000000030075a7 */ /* 0x000e64000802017f */
[----:B-1----:R-:W-:Y:S05]  /*1800*/  @!P1 BRA `(.L_x_21) ;  /* 0x0000006800349947 */ /* 0x002fea0003800000 */
.L_x_20:
[----:B------:R-:W-:Y:S05]  /*1810*/  WARPSYNC.ALL ;  /* 0x0000000000007948 */ /* 0x000fea0003800000 */
[----:B------:R-:W-:Y:S01]  /*1820*/  R2UR UR4, R6 ;  /* 0x00000000060472ca */ /* 0x000fe200000e0000 */
[----:B------:R-:W-:Y:S01]  /*1830*/  ULEA UR5, UR41, UR45, 0xa ;  /* 0x0000002d29057291 */ /* 0x000fe2000f8e503f */
[----:B------:R-:W-:Y:S01]  /*1840*/  WARPGROUP.ARRIVE ;  /* 0x00000000000079c5 */ /* 0x000fe20000000000 */
[----:B------:R-:W-:Y:S01]  /*1850*/  UMOV UR9, 0x40000040 ;  /* 0x4000004000097882 */ /* 0x000fe20000000000 */
[----:B------:R-:W-:-:S04]  /*1860*/  UMOV UR11, 0x40000040 ;  /* 0x40000040000b7882 */ /* 0x000fc80000000000 */
[----:B------:R-:W-:-:S05]  /*1870*/  UMOV UR8, UR5 ;  /* 0x0000000500087c82 */ /* 0x000fca0008000000 */
[----:B------:R-:W-:-:S04]  /*1880*/  UIADD3 UR4, UR4, 0x1c180, URZ ;  /* 0x0001c18004047890 */ /* 0x000fc8000fffe03f */
[----:B------:R-:W-:-:S04]  /*1890*/  USHF.R.U32.HI UR4, URZ, 0x4, UR4 ;  /* 0x000000043f047899 */ /* 0x000fc80008011604 */
[----:B------:R-:W-:-:S04]  /*18a0*/  ULOP3.LUT UR4, UR4, 0x3fff, URZ, 0xc0, !UPT ;  /* 0x00003fff04047892 */ /* 0x000fc8000f8ec03f */
[----:B------:R-:W-:-:S04]  /*18b0*/  ULOP3.LUT UR4, UR4, 0x2000000, URZ, 0xfc, !UPT ;  /* 0x0200000004047892 */ /* 0x000fc8000f8efc3f */
[----:B------:R-:W-:-:S07]  /*18c0*/  ULEA UR6, UR41, UR4, 0xa ;  /* 0x0000000429067291 */ /* 0x000fce000f8e503f */
[----:B------:R-:W-:Y:S02]  /*18d0*/  UMOV UR10, UR6 ;  /* 0x00000006000a7c82 */ /* 0x000fe40008000000 */
[----:B------:R-:W-:Y:S01]  /*18e0*/  HGMMA.64x128x16.F32 R24, gdesc[UR8].tnspB, RZ, !UPT, gsb0 ;  /* 0x41e00000081879f0 */ /* 0x000fe2000c0008ff */
[----:B------:R-:W-:Y:S02]  /*18f0*/  UIADD3 UR8, UR5, 0x2, URZ ;  /* 0x0000000205087890 */ /* 0x000fe4000fffe03f */
[----:B------:R-:W-:Y:S01]  /*1900*/  UIADD3 UR10, UR6, 0x80, URZ ;  /* 0x00000080060a7890 */ /* 0x000fe2000fffe03f */
[----:B------:R-:W-:Y:S01]  /*1910*/  UMOV UR9, 0x40000040 ;  /* 0x4000004000097882 */ /* 0x000fe20000000000 */
[----:B------:R-:W-:Y:S01]  /*1920*/  UMOV UR11, 0x40000040 ;  /* 0x40000040000b7882 */ /* 0x000fe20000000000 */
[----:B------:R-:W-:Y:S02]  /*1930*/  WARPGROUP.DEPBAR.LE gsb0, 0x0 ;  /* 0x00008000000079c5 */ /* 0x000fe40000010000 */
[----:B------:R-:W-:-:S06]  /*1940*/  WARPGROUP.ARRIVE ;  /* 0x00000000000079c5 */ /* 0x000fcc0000000000 */
[----:B------:R-:W-:Y:S01]  /*1950*/  HGMMA.64x128x16.F32 R24, gdesc[UR8].tnspB, R24, gsb0 ;  /* 0x41e00000081879f0 */ /* 0x000fe20008000818 */
        /* <DEDUP_REMOVED lines=13> */
[----:B------:R-:W-:Y:S03]  /*1a30*/  HGMMA.64x128x16.F32 R24, gdesc[UR8].tnspB, R24, gsb0 ;  /* 0x41e00000081879f0 */ /* 0x000fe60008000818 */
[----:B------:R-:W-:Y:S02]  /*1a40*/  WARPGROUP.DEPBAR.LE gsb0, 0x0 ;  /* 0x00008000000079c5 */ /* 0x000fe40000010000 */
[----:B------:R-:W-:Y:S05]  /*1a50*/  @!P2 BRA `(.L_x_22) ;  /* 0x000000040028a947 */ /* 0x000fea0003800000 */
[----:B------:R-:W-:Y:S01]  /*1a60*/  UIADD3 UR5, UR41, 0x1, URZ ;  /* 0x0000000129057890 */ /* 0x000fe2000fffe03f */
[----:B01----:R-:W-:Y:S02]  /*1a70*/  IMAD.U32 R0, RZ, RZ, UR44 ;  /* 0x0000002cff007e24 */ /* 0x003fe4000f8e00ff */
[----:B------:R-:W-:Y:S01]  /*1a80*/  IMAD.U32 R3, RZ, RZ, UR41 ;  /* 0x00000029ff037e24 */ /* 0x000fe2000f8e00ff */
[----:B------:R-:W-:-:S04]  /*1a90*/  UISETP.NE.AND UP0, UPT, UR5, 0x7, UPT ;  /* 0x000000070500788c */ /* 0x000fc8000bf05270 */
[----:B------:R-:W-:Y:S02]  /*1aa0*/  USEL UR6, URZ, 0x1, UP0 ;  /* 0x000000013f067887 */ /* 0x000fe40008000000 */
[----:B------:R-:W-:Y:S02]  /*1ab0*/  USEL UR5, UR5, URZ, UP0 ;  /* 0x0000003f05057287 */ /* 0x000fe40008000000 */
[----:B------:R-:W-:-:S06]  /*1ac0*/  ULOP3.LUT UR6, UR40, UR6, URZ, 0x3c, !UPT ;  /* 0x0000000628067292 */ /* 0x000fcc000f8e3c3f */
[----:B------:R-:W-:-:S07]  /*1ad0*/  IMAD.U32 R7, RZ, RZ, UR6 ;  /* 0x00000006ff077e24 */ /* 0x000fce000f8e00ff */
.L_x_29:
[----:B------:R-:W-:Y:S05]  /*1ae0*/  @!P0 BRA `(.L_x_23) ;  /* 0x0000000000048947 */ /* 0x000fea0003800000 */
[----:B------:R-:W-:Y:S01]  /*1af0*/  BPT.TRAP 0x1 ;  /* 0x000000040000795c */ /* 0x000fe20000300000 */
.L_x_23:
[----:B------:R-:W0:Y:S01]  /*1b00*/  S2UR UR7, SR_CgaCtaId ;  /* 0x00000000000779c3 */ /* 0x000e220000008800 */
[----:B------:R-:W-:Y:S01]  /*1b10*/  UMOV UR6, 0x400 ;  /* 0x0000040000067882 */ /* 0x000fe20000000000 */
[----:B------:R-:W-:Y:S01]  /*1b20*/  IMAD.U32 R5, RZ, RZ, UR5 ;  /* 0x00000005ff057e24 */ /* 0x000fe2000f8e00ff */
[----:B------:R-:W-:Y:S01]  /*1b30*/  SHF.L.U32 R4, R7, 0x1f, RZ ;  /* 0x0000001f07047819 */ /* 0x000fe200000006ff */
[----:B0-----:R-:W-:-:S06]  /*1b40*/  ULEA UR6, UR7, UR6, 0x18 ;  /* 0x0000000607067291 */ /* 0x001fcc000f8ec03f */
[----:B------:R-:W-:-:S04]  /*1b50*/  IMAD.U32 R6, RZ, RZ, UR6 ;  /* 0x00000006ff067e24 */ /* 0x000fc8000f8e00ff */
[----:B------:R-:W-:-:S04]  /*1b60*/  IMAD R5, R5, 0x8, R6 ;  /* 0x0000000805057824 */ /* 0x000fc800078e0206 */
[----:B------:R0:W1:Y:S01]  /*1b70*/  SYNCS.PHASECHK.TRANS64.TRYWAIT P1, [R5+URZ], R4 ;  /* 0x00000004050075a7 */ /* 0x000062000802017f */
[----:B------:R-:W-:Y:S05]  /*1b80*/  @!P0 BRA `(.L_x_24) ;  /* 0x0000000000048947 */ /* 0x000fea0003800000 */
[----:B------:R-:W-:Y:S01]  /*1b90*/  BPT.TRAP 0x1 ;  /* 0x000000040000795c */ /* 0x000fe20000300000 */
.L_x_24:
[----:B-1----:R-:W-:Y:S05]  /*1ba0*/  @P1 BRA `(.L_x_25) ;  /* 0x0000000000081947 */ /* 0x002fea0003800000 */
[----:B------:R-:W1:Y:S02]  /*1bb0*/  SYNCS.PHASECHK.TRANS64.TRYWAIT P1, [R5+URZ], R4 ;  /* 0x00000004050075a7 */ /* 0x000e64000802017f */
[----:B-1----:R-:W-:Y:S05]  /*1bc0*/  @!P1 BRA `(.L_x_26) ;  /* 0x0000006400589947 */ /* 0x002fea0003800000 */
.L_x_25:
[----:B------:R-:W-:Y:S01]  /*1bd0*/  ULEA UR6, UR5, UR45, 0xa ;  /* 0x0000002d05067291 */ /* 0x000fe2000f8e503f */
[----:B------:R-:W-:Y:S01]  /*1be0*/  WARPGROUP.ARRIVE ;  /* 0x00000000000079c5 */ /* 0x000fe20000000000 */
[----:B------:R-:W-:Y:S01]  /*1bf0*/  ULEA UR7, UR5, UR4, 0xa ;  /* 0x0000000405077291 */ /* 0x000fe2000f8e503f */
[----:B------:R-:W-:Y:S01]  /*1c00*/  UMOV UR9, 0x40000040 ;  /* 0x4000004000097882 */ /* 0x000fe20000000000 */
[----:B------:R-:W-:-:S03]  /*1c10*/  UMOV UR11, 0x40000040 ;  /* 0x40000040000b7882 */ /* 0x000fc60000000000 */
[----:B------:R-:W-:Y:S02]  /*1c20*/  UMOV UR8, UR6 ;  /* 0x0000000600087c82 */ /* 0x000fe40008000000 */
[----:B------:R-:W-:Y:S02]  /*1c30*/  UMOV UR10, UR7 ;  /* 0x00000007000a7c82 */ /* 0x000fe40008000000 */
[----:B------:R-:W-:Y:S01]  /*1c40*/  HGMMA.64x128x16.F32 R24, gdesc[UR8].tnspB, R24, gsb0 ;  /* 0x41e00000081879f0 */ /* 0x000fe20008000818 */
[----:B------:R-:W-:Y:S02]  /*1c50*/  UIADD3 UR8, UR6, 0x2, URZ ;  /* 0x0000000206087890 */ /* 0x000fe4000fffe03f */
[----:B------:R-:W-:Y:S01]  /*1c60*/  UIADD3 UR10, UR7, 0x80, URZ ;  /* 0x00000080070a7890 */ /* 0x000fe2000fffe03f */
[----:B------:R-:W-:Y:S01]  /*1c70*/  UMOV UR9, 0x40000040 ;  /* 0x4000004000097882 */ /* 0x000fe20000000000 */
[----:B------:R-:W-:Y:S01]  /*1c80*/  UMOV UR11, 0x40000040 ;  /* 0x40000040000b7882 */ /* 0x000fe20000000000 */
[----:B------:R-:W-:-:S02]  /*1c90*/  WARPGROUP.DEPBAR.LE gsb0, 0x0 ;  /* 0x00008000000079c5 */ /* 0x000fc40000010000 */
        /* <DEDUP_REMOVED lines=18> */
[----:B------:R-:W-:Y:S01]  /*1dc0*/  BPT.TRAP 0x1 ;  /* 0x000000040000795c */ /* 0x000fe20000300000 */
.L_x_27:
[----:B------:R-:W-:-:S13]  /*1dd0*/  ISETP.NE.AND P1, PT, R22, RZ, PT ;  /* 0x000000ff1600720c */ /* 0x000fda0003f25270 */
[----:B01----:R-:W-:-:S04]  /*1de0*/  @P1 IMAD R4, R3, 0x8, R6 ;  /* 0x0000000803041824 */ /* 0x003fc800078e0206 */
[----:B------:R-:W-:-:S05]  /*1df0*/  @P1 VIADD R4, R4, 0x38 ;  /* 0x0000003804041836 */ /* 0x000fca0000000000 */
[----:B------:R-:W-:-:S04]  /*1e00*/  @P1 PRMT R4, R19, 0x654, R4 ;  /* 0x0000065413041816 */ /* 0x000fc80000000004 */
[----:B------:R0:W-:Y:S01]  /*1e10*/  @P1 SYNCS.ARRIVE.TRANS64.RED.A1T0 RZ, [R4+URZ], RZ ;  /* 0x000000ff04ff19a7 */ /* 0x0001e2000810043f */
[----:B------:R-:W-:-:S13]  /*1e20*/  ISETP.GT.U32.AND P1, PT, R18, 0x1, PT ;  /* 0x000000011200780c */ /* 0x000fda0003f24070 */
[----:B0-----:R-:W-:Y:S05]  /*1e30*/  @P1 BRA `(.L_x_28) ;  /* 0x0000000000041947 */ /* 0x001fea0003800000 */
[----:B------:R-:W-:Y:S01]  /*1e40*/  BPT.TRAP 0x1 ;  /* 0x000000040000795c */ /* 0x000fe20000300000 */
.L_x_28:
[----:B------:R-:W-:Y:S01]  /*1e50*/  UIADD3 UR5, UR5, 0x1, URZ ;  /* 0x0000000105057890 */ /* 0x000fe2000fffe03f */
[C---:B------:R-:W-:Y:S01]  /*1e60*/  ISETP.GT.AND P2, PT, R0.reuse, 0x1, PT ;  /* 0x000000010000780c */ /* 0x040fe20003f44270 */
[----:B------:R-:W-:Y:S02]  /*1e70*/  VIADD R3, R3, 0x1 ;  /* 0x0000000103037836 */ /* 0x000fe40000000000 */
[----:B------:R-:W-:Y:S01]  /*1e80*/  UISETP.NE.AND UP0, UPT, UR5, 0x7, UPT ;  /* 0x000000070500788c */ /* 0x000fe2000bf05270 */
[----:B------:R-:W-:Y:S02]  /*1e90*/  VIADD R0, R0, 0xffffffff ;  /* 0xffffffff00007836 */ /* 0x000fe40000000000 */
[C---:B------:R-:W-:Y:S01]  /*1ea0*/  ISETP.NE.AND P1, PT, R3.reuse, 0x7, PT ;  /* 0x000000070300780c */ /* 0x040fe20003f25270 */
[----:B------:R-:W-:Y:S02]  /*1eb0*/  USEL UR6, URZ, 0x1, UP0 ;  /* 0x000000013f067887 */ /* 0x000fe40008000000 */
[----:B------:R-:W-:Y:S01]  /*1ec0*/  USEL UR5, UR5, URZ, UP0 ;  /* 0x0000003f05057287 */ /* 0x000fe20008000000 */
[----:B------:R-:W-:-:S03]  /*1ed0*/  SEL R3, R3, RZ, P1 ;  /* 0x000000ff03037207 */ /* 0x000fc60000800000 */
[----:B------:R-:W-:Y:S01]  /*1ee0*/  LOP3.LUT R7, R7, UR6, RZ, 0x3c, !PT ;  /* 0x0000000607077c12 */ /* 0x000fe2000f8e3cff */
[----:B------:R-:W-:Y:S07]  /*1ef0*/  @P2 BRA `(.L_x_29) ;  /* 0xfffffff800f82947 */ /* 0x000fee000383ffff */
.L_x_22:
[----:B01----:R-:W0:Y:S02]  /*1f00*/  LDC R0, c[0x0][0x28c] ;  /* 0x0000a300ff007b82 */ /* 0x003e240000000800 */
[----:B0-----:R-:W-:-:S13]  /*1f10*/  ISETP.GE.AND P1, PT, R0, 0x1, PT ;  /* 0x000000010000780c */ /* 0x001fda0003f26270 */
[----:B------:R-:W-:Y:S05]  /*1f20*/  @!P1 BRA `(.L_x_30) ;  /* 0x0000000000509947 */ /* 0x000fea0003800000 */
[----:B------:R-:W-:Y:S05]  /*1f30*/  @!P0 BRA `(.L_x_31) ;  /* 0x0000000000048947 */ /* 0x000fea0003800000 */
[----:B------:R-:W-:Y:S01]  /*1f40*/  BPT.TRAP 0x1 ;  /* 0x000000040000795c */ /* 0x000fe20000300000 */
.L_x_31:
[----:B------:R-:W-:Y:S01]  /*1f50*/  ISETP.NE.AND P0, PT, R22, RZ, PT ;  /* 0x000000ff1600720c */ /* 0x000fe20003f05270 */
[----:B------:R-:W-:Y:S01]  /*1f60*/  BSSY B0, `(.L_x_32) ;  /* 0x000000e000007945 */ /* 0x000fe20003800000 */
[----:B------:R-:W-:-:S11]  /*1f70*/  ISETP.GT.U32.AND P1, PT, R18, 0x1, PT ;  /* 0x000000011200780c */ /* 0x000fd60003f24070 */
[----:B------:R-:W-:Y:S05]  /*1f80*/  @!P0 BRA `(.L_x_33) ;  /* 0x00000000002c8947 */ /* 0x000fea0003800000 */
[----:B------:R-:W-:-:S04]  /*1f90*/  UIADD3 UR6, UR44, UR41, URZ ;  /* 0x000000292c067290 */ /* 0x000fc8000fffe03f */
[----:B------:R-:W-:-:S04]  /*1fa0*/  UIMAD.WIDE.U32 UR4, UR6, 0x24924925, URZ ;  /* 0x24924925060478a5 */ /* 0x000fc8000f8e003f */
[----:B------:R-:W-:-:S04]  /*1fb0*/  UIADD3 UR4, UR6, -UR5, URZ ;  /* 0x8000000506047290 */ /* 0x000fc8000fffe03f */
[----:B------:R-:W-:-:S04]  /*1fc0*/  ULEA.HI UR4, UR4, UR5, URZ, 0x1f ;  /* 0x0000000504047291 */ /* 0x000fc8000f8ff83f */
[----:B------:R-:W-:-:S04]  /*1fd0*/  USHF.R.U32.HI UR4, URZ, 0x2, UR4 ;  /* 0x000000023f047899 */ /* 0x000fc80008011604 */
[----:B------:R-:W-:-:S06]  /*1fe0*/  UIMAD UR4, UR4, -0x7, UR6 ;  /* 0xfffffff9040478a4 */ /* 0x000fcc000f8e0206 */
[----:B------:R-:W-:-:S04]  /*1ff0*/  IMAD.U32 R3, RZ, RZ, UR4 ;  /* 0x00000004ff037e24 */ /* 0x000fc8000f8e00ff */
[----:B------:R-:W-:-:S04]  /*2000*/  IMAD R0, R3, 0x8, R6 ;  /* 0x0000000803007824 */ /* 0x000fc800078e0206 */
[----:B------:R-:W-:-:S05]  /*2010*/  VIADD R0, R0, 0x38 ;  /* 0x0000003800007836 */ /* 0x000fca0000000000 */
[----:B------:R-:W-:-:S04]  /*2020*/  PRMT R0, R19, 0x654, R0 ;  /* 0x0000065413007816 */ /* 0x000fc80000000000 */
[----:B------:R0:W-:Y:S03]  /*2030*/  SYNCS.ARRIVE.TRANS64.RED.A1T0 RZ, [R0+URZ], RZ ;  /* 0x000000ff00ff79a7 */ /* 0x0001e6000810043f */
.L_x_33:
[----:B------:R-:W-:Y:S05]  /*2040*/  BSYNC B0 ;  /* 0x0000000000007941 */ /* 0x000fea0003800000 */
.L_x_32:
[----:B------:R-:W-:Y:S05]  /*2050*/  @P1 BRA `(.L_x_30) ;  /* 0x0000000000041947 */ /* 0x000fea0003800000 */
[----:B------:R-:W-:Y:S01]  /*2060*/  BPT.TRAP 0x1 ;  /* 0x000000040000795c */ /* 0x000fe20000300000 */
.L_x_30:
[----:B------:R-:W-:Y:S01]  /*2070*/  UISETP.GE.U32.AND UP1, UPT, UR43, 0x7, UPT ;  /* 0x000000072b00788c */ /* 0x000fe2000bf26070 */
[----:B------:R-:W-:Y:S01]  /*2080*/  IMAD.SHL.U32 R100, R100, 0x80, RZ ;  /* 0x0000008064647824 */ /* 0x000fe200078e00ff */
[----:B------:R-:W-:Y:S01]  /*2090*/  UIADD3 UR41, UR43, UR41, URZ ;  /* 0x000000292b297290 */ /* 0x000fe2000fffe03f */
[----:B------:R-:W-:Y:S01]  /*20a0*/  SHF.R.S32.HI R11, RZ, 0x1f, R101 ;  /* 0x0000001fff0b7819 */ /* 0x000fe20000011465 */
[----:B------:R-:W-:Y:S01]  /*20b0*/  ULDC UR10, c[0x0][0x288] ;  /* 0x0000a200000a7ab9 */ /* 0x000fe20000000800 */
[----:B------:R-:W-:Y:S01]  /*20c0*/  IMAD.SHL.U32 R6, R103, 0x80, RZ ;  /* 0x0000008067067824 */ /* 0x000fe200078e00ff */
[C---:B------:R-:W-:Y:S01]  /*20d0*/  LOP3.LUT R8, R100.reuse, 0x6, R95, 0xf8, !PT ;  /* 0x0000000664087812 */ /* 0x040fe200078ef85f */
[----:B------:R-:W-:Y:S01]  /*20e0*/  UISETP.GT.U32.AND UP0, UPT, UR41, 0x6, UPT ;  /* 0x000000062900788c */ /* 0x000fe2000bf04070 */
[----:B------:R-:W-:Y:S01]  /*20f0*/  ISETP.GE.AND P0, PT, R100, UR10, PT ;  /* 0x0000000a64007c0c */ /* 0x000fe2000bf06270 */
[----:B------:R-:W-:Y:S01]  /*2100*/  ULDC.64 UR6, c[0x0][0x5d0] ;  /* 0x0001740000067ab9 */ /* 0x000fe20000000a00 */
[----:B------:R-:W-:Y:S01]  /*2110*/  ULDC UR11, c[0x0][0x284] ;  /* 0x0000a100000b7ab9 */ /* 0x000fe20000000800 */
[----:B------:R-:W-:Y:S01]  /*2120*/  @UP1 UIMAD.WIDE.U32 UR4, UR41, 0x24924925, URZ ;  /* 0x24924925290418a5 */ /* 0x000fe2000f8e003f */
[----:B------:R-:W-:Y:S01]  /*2130*/  SHF.R.S32.HI R9, RZ, 0x1f, R8 ;  /* 0x0000001fff097819 */ /* 0x000fe20000011408 */
[----:B0-----:R-:W-:Y:S01]  /*2140*/  IMAD R0, R11, UR6, RZ ;  /* 0x000000060b007c24 */ /* 0x001fe2000f8e02ff */
[----:B------:R-:W-:Y:S01]  /*2150*/  UISETP.LT.U32.AND UP0, UPT, UR43, 0x7, UP0 ;  /* 0x000000072b00788c */ /* 0x000fe20008701070 */
[----:B------:R-:W-:Y:S01]  /*2160*/  ISETP.GE.OR P0, PT, R6, UR11, P0 ;  /* 0x0000000b06007c0c */ /* 0x000fe20008706670 */
[----:B------:R-:W-:Y:S01]  /*2170*/  @UP1 UIADD3 UR4, UR41, -UR5, URZ ;  /* 0x8000000529041290 */ /* 0x000fe2000fffe03f */
[C---:B------:R-:W-:Y:S01]  /*2180*/  IMAD R3, R101.reuse, UR7, R0 ;  /* 0x0000000765037c24 */ /* 0x040fe2000f8e0200 */
[----:B------:R-:W-:Y:S01]  /*2190*/  ULDC.64 UR8, c[0x0][0x5c8] ;  /* 0x0001720000087ab9 */ /* 0x000fe20000000a00 */
[----:B------:R-:W-:Y:S01]  /*21a0*/  IMAD.WIDE.U32 R4, R101, UR6, R8 ;  /* 0x0000000665047c25 */ /* 0x000fe2000f8e0008 */
[----:B------:R-:W-:-:S02]  /*21b0*/  USEL UR6, URZ, 0x1, !UP0 ;  /* 0x000000013f067887 */ /* 0x000fc4000c000000 */
[----:B------:R-:W-:Y:S01]  /*21c0*/  @UP1 ULEA.HI UR4, UR4, UR5, URZ, 0x1f ;  /* 0x0000000504041291 */ /* 0x000fe2000f8ff83f */
[----:B------:R-:W-:Y:S01]  /*21d0*/  IMAD.WIDE R104, R103, 0x80, R88 ;  /* 0x0000008067687825 */ /* 0x000fe200078e0258 */
[----:B------:R-:W-:Y:S02]  /*21e0*/  ULOP3.LUT UR40, UR40, UR6, URZ, 0x3c, !UPT ;  /* 0x0000000628287292 */ /* 0x000fe4000f8e3c3f */
[----:B------:R-:W-:Y:S01]  /*21f0*/  @UP1 USHF.R.U32.HI UR4, URZ, 0x2, UR4 ;  /* 0x000000023f041899 */ /* 0x000fe20008011604 */
[----:B------:R-:W-:Y:S02]  /*2200*/  IMAD.IADD R5, R5, 0x1, R3 ;  /* 0x0000000105057824 */ /* 0x000fe400078e0203 */
[----:B------:R-:W-:Y:S01]  /*2210*/  IMAD R3, R105, UR8, RZ ;  /* 0x0000000869037c24 */ /* 0x000fe2000f8e02ff */
[----:B------:R-:W-:Y:S01]  /*2220*/  @UP1 ULOP3.LUT UR40, UR40, 0x1, UR4, 0x78, !UPT ;  /* 0x0000000128281892 */ /* 0x000fe2000f8e7804 */
[----:B------:R-:W-:-:S04]  /*2230*/  IMAD.WIDE.U32 R106, R104, UR8, R4 ;  /* 0x00000008686a7c25 */ /* 0x000fc8000f8e0004 */
[----:B------:R-:W-:Y:S02]  /*2240*/  IMAD R7, R104, UR9, R3 ;  /* 0x0000000968077c24 */ /* 0x000fe4000f8e0203 */
[----:B------:R-:W-:Y:S01]  /*2250*/  IMAD.MOV.U32 R0, RZ, RZ, -0x1 ;  /* 0xffffffffff007424 */ /* 0x000fe200078e00ff */
[----:B------:R-:W-:Y:S06]  /*2260*/  @P0 BRA `(.L_x_34) ;  /* 0x00000040001c0947 */ /* 0x000fec0003800000 */
[----:B-----5:R-:W-:Y:S01]  /*2270*/  FSETP.NEU.AND P0, PT, R90, RZ, PT ;  /* 0x000000ff5a00720b */ /* 0x020fe20003f0d000 */
[----:B------:R-:W-:Y:S01]  /*2280*/  IMAD.IADD R4, R94, 0x1, -R100 ;  /* 0x000000015e047824 */ /* 0x000fe200078e0a64 */
[----:B------:R-:W-:Y:S01]  /*2290*/  BSSY B0, `(.L_x_34) ;  /* 0x0000404000007945 */ /* 0x000fe20003800000 */
[----:B------:R-:W-:Y:S02]  /*22a0*/  IMAD.IADD R3, R99, 0x1, -R6 ;  /* 0x0000000163037824 */ /* 0x000fe400078e0a06 */
[----:B------:R-:W-:Y:S01]  /*22b0*/  IMAD.IADD R103, R107, 0x1, R7 ;  /* 0x000000016b677824 */ /* 0x000fe200078e0207 */
[----:B------:R-:W-:-:S04]  /*22c0*/  ISETP.GT.AND P2, PT, R4, RZ, PT ;  /* 0x000000ff0400720c */ /* 0x000fc80003f44270 */
[----:B------:R-:W-:-:S03]  /*22d0*/  ISETP.GT.AND P1, PT, R3, RZ, P2 ;  /* 0x000000ff0300720c */ /* 0x000fc60001724270 */
[----:B------:R-:W-:Y:S10]  /*22e0*/  @!P0 BRA `(.L_x_35) ;  /* 0x0000002c00288947 */ /* 0x000ff40003800000 */
[----:B------:R-:W0:Y:S01]  /*22f0*/  LDC.64 R110, c[0x0][0x5b8] ;  /* 0x00016e00ff6e7b82 */ /* 0x000e220000000a00 */
[----:B------:R-:W-:-:S07]  /*2300*/  ULDC.64 UR4, c[0x0][0x5c0] ;  /* 0x0001700000047ab9 */ /* 0x000fce0000000a00 */
[----:B------:R-:W1:Y:S08]  /*2310*/  LDC.64 R112, c[0x0][0x5b0] ;  /* 0x00016c00ff707b82 */ /* 0x000e700000000a00 */
[----:B------:R-:W2:Y:S01]  /*2320*/  LDC.64 R114, c[0x0][0x5a8] ;  /* 0x00016a00ff727b82 */ /* 0x000ea20000000a00 */
[-C--:B0-----:R-:W-:Y:S02]  /*2330*/  IMAD R6, R11, R110.reuse, RZ ;  /* 0x0000006e0b067224 */ /* 0x081fe400078e02ff */
[----:B------:R-:W-:-:S04]  /*2340*/  IMAD.WIDE.U32 R108, R101, R110, R8 ;  /* 0x0000006e656c7225 */ /* 0x000fc800078e0008 */
[----:B------:R-:W-:Y:S02]  /*2350*/  IMAD R107, R101, R111, R6 ;  /* 0x0000006f656b7224 */ /* 0x000fe400078e0206 */
[-C--:B-1----:R-:W-:Y:S02]  /*2360*/  IMAD R5, R105, R112.reuse, RZ ;  /* 0x0000007069057224 */ /* 0x082fe400078e02ff */
[----:B------:R-:W-:Y:S02]  /*2370*/  IMAD.IADD R13, R109, 0x1, R107 ;  /* 0x000000016d0d7824 */ /* 0x000fe400078e026b */
[----:B------:R-:W-:Y:S02]  /*2380*/  IMAD.MOV.U32 R12, RZ, RZ, R108 ;  /* 0x000000ffff0c7224 */ /* 0x000fe400078e006c */
[C---:B------:R-:W-:Y:S02]  /*2390*/  IMAD R111, R104.reuse, R113, R5 ;  /* 0x00000071686f7224 */ /* 0x040fe400078e0205 */
[----:B------:R-:W-:-:S04]  /*23a0*/  IMAD.WIDE.U32 R6, R104, R112, R12 ;  /* 0x0000007068067225 */ /* 0x000fc800078e000c */
[----:B------:R-:W-:Y:S01]  /*23b0*/  IMAD.IADD R5, R7, 0x1, R111 ;  /* 0x0000000107057824 */ /* 0x000fe200078e026f */
[----:B--2---:R-:W-:-:S04]  /*23c0*/  LEA R14, P0, R6, R114, 0x1 ;  /* 0x00000072060e7211 */ /* 0x004fc800078008ff */
[----:B------:R-:W-:-:S05]  /*23d0*/  LEA.HI.X R15, R6, R115, R5, 0x1, P0 ;  /* 0x00000073060f7211 */ /* 0x000fca00000f0c05 */
[----:B------:R0:W2:Y:S01]  /*23e0*/  @P1 LDG.E.LTC128B.U16 R5, desc[UR38][R14.64] ;  /* 0x000000260e051981 */ /* 0x0000a2000c1e1520 */
[----:B------:R-:W-:Y:S01]  /*23f0*/  LEA R10, P0, R106, UR4, 0x1 ;  /* 0x000000046a0a7c11 */ /* 0x000fe2000f8008ff */
[----:B------:R-:W-:Y:S01]  /*2400*/  IMAD.WIDE.U32 R6, R104, R112, R8 ;  /* 0x0000007068067225 */ /* 0x000fe200078e0008 */
[----:B------:R-:W-:Y:S03]  /*2410*/  BSSY B1, `(.L_x_36) ;  /* 0x0000012000017945 */ /* 0x000fe60003800000 */
[----:B------:R-:W-:Y:S02]  /*2420*/  IMAD.IADD R7, R111, 0x1, R7 ;  /* 0x000000016f077824 */ /* 0x000fe400078e0207 */
[----:B------:R-:W-:Y:S01]  /*2430*/  IMAD.WIDE.U32 R20, R101, R110, R6 ;  /* 0x0000006e65147225 */ /* 0x000fe200078e0006 */
[----:B0-----:R-:W-:-:S03]  /*2440*/  SHF.L.U64.HI R15, R112, 0x3, R113 ;  /* 0x00000003700f7819 */ /* 0x001fc60000010271 */
[----:B------:R-:W-:Y:S01]  /*2450*/  IMAD.IADD R7, R107, 0x1, R21 ;  /* 0x000000016b077824 */ /* 0x000fe200078e0215 */
[----:B------:R-:W-:Y:S01]  /*2460*/  LEA R6, P4, R20, R114, 0x1 ;  /* 0x0000007214067211 */ /* 0x000fe200078808ff */
[----:B------:R-:W-:-:S03]  /*2470*/  IMAD.SHL.U32 R14, R112, 0x8, RZ ;  /* 0x00000008700e7824 */ /* 0x000fc600078e00ff */
[----:B------:R-:W-:Y:S01]  /*2480*/  LEA.HI.X R7, R20, R115, R7, 0x1, P4 ;  /* 0x0000007314077211 */ /* 0x000fe200020f0c07 */
[----:B--2---:R-:W-:-:S05]  /*2490*/  HADD2.F32 R11, -RZ, R5.H0_H0 ;  /* 0x20000005ff0b7230 */ /* 0x004fca0000004100 */
[----:B------:R-:W-:-:S04]  /*24a0*/  FMUL R11, R11, R90 ;  /* 0x0000005a0b0b7220 */ /* 0x000fc80000400000 */
[----:B------:R-:W-:Y:S01]  /*24b0*/  FFMA R24, R24, R23, R11 ;  /* 0x0000001718187223 */ /* 0x000fe2000000000b */
[----:B------:R-:W-:Y:S02]  /*24c0*/  LEA.HI.X R11, R106, UR5, R103, 0x1, P0 ;  /* 0x000000056a0b7c11 */ /* 0x000fe400080f0c67 */
[----:B------:R-:W-:Y:S02]  /*24d0*/  ISETP.GT.AND P0, PT, R4, 0x1, PT ;  /* 0x000000010400780c */ /* 0x000fe40003f04270 */
[----:B------:R-:W-:Y:S02]  /*24e0*/  F2FP.F16.F32.PACK_AB R24, RZ, R24 ;  /* 0x00000018ff18723e */ /* 0x000fe400000000ff */
[----:B------:R-:W-:-:S03]  /*24f0*/  ISETP.GT.AND P3, PT, R3, RZ, P0 ;  /* 0x000000ff0300720c */ /* 0x000fc60000764270 */
[----:B------:R0:W-:Y:S10]  /*2500*/  @P1 STG.E.U16 desc[UR38][R10.64], R24 ;  /* 0x000000180a001986 */ /* 0x0001f4000c101526 */
[----:B------:R-:W-:Y:S05]  /*2510*/  @!P3 BRA `(.L_x_37) ;  /* 0x000000000004b947 */ /* 0x000fea0003800000 */
[----:B------:R1:W5:Y:S02]  /*2520*/  LDG.E.LTC128B.U16 R5, desc[UR38][R6.64+0x2] ;  /* 0x0000022606057981 */ /* 0x000364000c1e1520 */
.L_x_37:
[----:B------:R-:W-:Y:S05]  /*2530*/  BSYNC B1 ;  /* 0x0000000000017941 */ /* 0x000fea0003800000 */
.L_x_36:
[----:B-----5:R-:W-:Y:S01]  /*2540*/  HADD2.F32 R103, -RZ, R5.H0_H0 ;  /* 0x20000005ff677230 */ /* 0x020fe20000004100 */
[----:B------:R-:W-:Y:S01]  /*2550*/  ISETP.GT.AND P2, PT, R3, 0x8, P2 ;  /* 0x000000080300780c */ /* 0x000fe20001744270 */
[----:B------:R-:W-:Y:S01]  /*2560*/  IMAD.WIDE.U32 R20, R104, R112, R14 ;  /* 0x0000007068147225 */ /* 0x000fe200078e000e */
[----:B0-----:R-:W-:-:S03]  /*2570*/  PRMT R24, R5, 0x7610, R24 ;  /* 0x0000761005187816 */ /* 0x001fc60000000018 */
[----:B------:R-:W-:Y:S01]  /*2580*/  FMUL R12, R103, R90 ;  /* 0x0000005a670c7220 */ /* 0x000fe20000400000 */
[----:B------:R-:W-:Y:S01]  /*2590*/  IMAD.IADD R111, R111, 0x1, R21 ;  /* 0x000000016f6f7824 */ /* 0x000fe200078e0215 */
[----:B------:R-:W-:Y:S02]  /*25a0*/  IADD3 R108, P1, R108, R20, RZ ;  /* 0x000000146c6c7210 */ /* 0x000fe40007f3e0ff */
[----:B------:R-:W-:-:S03]  /*25b0*/  FFMA R12, R25, R23, R12 ;  /* 0x00000017190c7223 */ /* 0x000fc6000000000c */
[----:B------:R-:W-:Y:S01]  /*25c0*/  IMAD.X R13, R111, 0x1, R13, P1 ;  /* 0x000000016f0d7824 */ /* 0x000fe200008e060d */
[C---:B------:R-:W-:Y:S02]  /*25d0*/  LEA R14, P1, R108.reuse, R114, 0x1 ;  /* 0x000000726c0e7211 */ /* 0x040fe400078208ff */
[----:B------:R-:W-:Y:S02]  /*25e0*/  F2FP.F16.F32.PACK_AB R12, RZ, R12 ;  /* 0x0000000cff0c723e */ /* 0x000fe400000000ff */
[----:B------:R-:W-:Y:S02]  /*25f0*/  LEA.HI.X R15, R108, R115, R13, 0x1, P1 ;  /* 0x000000736c0f7211 */ /* 0x000fe400008f0c0d */
[----:B------:R-:W-:-:S05]  /*2600*/  PRMT R21, R12, 0x7610, R21 ;  /* 0x000076100c157816 */ /* 0x000fca0000000015 */
[----:B------:R0:W-:Y:S04]  /*2610*/  @P3 STG.E.U16 desc[UR38][R10.64+0x2], R21 ;  /* 0x000002150a003986 */ /* 0x0001e8000c101526 */
[----:B------:R-:W2:Y:S01]  /*2620*/  @P2 LDG.E.LTC128B.U16 R24, desc[UR38][R14.64] ;  /* 0x000000260e182981 */ /* 0x000ea2000c1e1520 */
[----:B------:R-:W-:Y:S01]  /*2630*/  IADD3 R20, P1, R8, R20, RZ ;  /* 0x0000001408147210 */ /* 0x000fe20007f3e0ff */
[----:B------:R-:W-:Y:S01]  /*2640*/  BSSY B1, `(.L_x_38) ;  /* 0x0000011000017945 */ /* 0x000fe20003800000 */
[----:B------:R-:W-:Y:S02]  /*2650*/  SHF.L.U64.HI R13, R91, 0x1, R92 ;  /* 0x000000015b0d7819 */ /* 0x000fe4000001025c */
[----:B------:R-:W-:Y:S01]  /*2660*/  ISETP.GT.AND P0, PT, R3, 0x8, P0 ;  /* 0x000000080300780c */ /* 0x000fe20000704270 */
[----:B0-----:R-:W-:Y:S01]  /*2670*/  IMAD.X R21, R9, 0x1, R111, P1 ;  /* 0x0000000109157824 */ /* 0x001fe200008e066f */
[----:B------:R-:W-:Y:S01]  /*2680*/  LEA R12, P1, R91, R10, 0x1 ;  /* 0x0000000a5b0c7211 */ /* 0x000fe200078208ff */
[----:B------:R-:W-:-:S04]  /*2690*/  IMAD.WIDE.U32 R20, R101, R110, R20 ;  /* 0x0000006e65147225 */ /* 0x000fc800078e0014 */
[----:B------:R-:W-:Y:S01]  /*26a0*/  IMAD.X R13, R13, 0x1, R11, P1 ;  /* 0x000000010d0d7824 */ /* 0x000fe200008e060b */
[----:B------:R-:W-:Y:S01]  /*26b0*/  LEA R8, P3, R20, R114, 0x1 ;  /* 0x0000007214087211 */ /* 0x000fe200078608ff */
[----:B------:R-:W-:-:S05]  /*26c0*/  IMAD.IADD R9, R107, 0x1, R21 ;  /* 0x000000016b097824 */ /* 0x000fca00078e0215 */
[----:B------:R-:W-:Y:S01]  /*26d0*/  LEA.HI.X R9, R20, R115, R9, 0x1, P3 ;  /* 0x0000007314097211 */ /* 0x000fe200018f0c09 */
[----:B--2---:R-:W-:-:S05]  /*26e0*/  HADD2.F32 R5, -RZ, R24.H0_H0 ;  /* 0x20000018ff057230 */ /* 0x004fca0000004100 */
[----:B------:R-:W-:-:S04]  /*26f0*/  FMUL R5, R5, R90 ;  /* 0x0000005a05057220 */ /* 0x000fc80000400000 */
[----:B------:R-:W-:-:S05]  /*2700*/  FFMA R5, R26, R23, R5 ;  /* 0x000000171a057223 */ /* 0x000fca0000000005 */
[----:B------:R-:W-:-:S05]  /*2710*/  F2FP.F16.F32.PACK_AB R5, RZ, R5 ;  /* 0x00000005ff05723e */ /* 0x000fca00000000ff */
[----:B------:R0:W-:Y:S01]  /*2720*/  @P2 STG.E.U16 desc[UR38][R12.64], R5 ;  /* 0x000000050c002986 */ /* 0x0001e2000c101526 */
[----:B------:R-:W-:Y:S05]  /*2730*/  @!P0 BRA `(.L_x_39) ;  /* 0x0000000000048947 */ /* 0x000fea0003800000 */
[----:B------:R2:W5:Y:S02]  /*2740*/  LDG.E.LTC128B.U16 R24, desc[UR38][R8.64+0x2] ;  /* 0x0000022608187981 */ /* 0x000564000c1e1520 */
.L_x_39:
[----:B------:R-:W-:Y:S05]  /*2750*/  BSYNC B1 ;  /* 0x0000000000017941 */ /* 0x000fea0003800000 */
.L_x_38:
[----:B0----5:R-:W-:Y:S01]  /*2760*/  HADD2.F32 R5, -RZ, R24.H0_H0 ;  /* 0x20000018ff057230 */ /* 0x021fe20000004100 */
[----:B------:R-:W-:Y:S01]  /*2770*/  ISETP.GT.AND P1, PT, R4, 0x8, PT ;  /* 0x000000080400780c */ /* 0x000fe20003f24270 */
[----:B------:R-:W-:Y:S03]  /*2780*/  BSSY B1, `(.L_x_40) ;  /* 0x0000008000017945 */ /* 0x000fe60003800000 */
[----:B------:R-:W-:Y:S01]  /*2790*/  FMUL R14, R5, R90 ;  /* 0x0000005a050e7220 */ /* 0x000fe20000400000 */
[----:B------:R-:W-:-:S03]  /*27a0*/  ISETP.GT.AND P2, PT, R3, RZ, P1 ;  /* 0x000000ff0300720c */ /* 0x000fc60000f44270 */
[----:B------:R-:W-:-:S05]  /*27b0*/  FFMA R14, R27, R23, R14 ;  /* 0x000000171b0e7223 */ /* 0x000fca000000000e */
[----:B------:R-:W-:-:S05]  /*27c0*/  F2FP.F16.F32.PACK_AB R14, RZ, R14 ;  /* 0x0000000eff0e723e */ /* 0x000fca00000000ff */
[----:B------:R0:W-:Y:S01]  /*27d0*/  @P0 STG.E.U16 desc[UR38][R12.64+0x2], R14 ;  /* 0x0000020e0c000986 */ /* 0x0001e2000c101526 */
[----:B------:R-:W-:Y:S05]  /*27e0*/  @!P2 BRA `(.L_x_41) ;  /* 0x000000000004a947 */ /* 0x000fea0003800000 */
[----:B------:R3:W5:Y:S02]  /*27f0*/  LDG.E.LTC128B.U16 R24, desc[UR38][R6.64+0x10] ;  /* 0x0000102606187981 */ /* 0x000764000c1e1520 */
.L_x_41:
[----:B------:R-:W-:Y:S05]  /*2800*/  BSYNC B1 ;  /* 0x0000000000017941 */ /* 0x000fea0003800000 */
.L_x_40:
[----:B-----5:R-:W-:Y:S01]  /*2810*/  HADD2.F32 R5, -RZ, R24.H0_H0 ;  /* 0x20000018ff057230 */ /* 0x020fe20000004100 */
        /* <DEDUP_REMOVED lines=9> */
.L_x_43:
[----:B------:R-:W-:Y:S05]  /*28b0*/  BSYNC B1 ;  /* 0x0000000000017941 */ /* 0x000fea0003800000 */
.L_x_42:
[----:B----45:R-:W-:Y:S01]  /*28c0*/  HADD2.F32 R5, -RZ, R24.H0_H0 ;  /* 0x20000018ff057230 */ /* 0x030fe20000004100 */
[----:B------:R-:W-:Y:S01]  /*28d0*/  ISETP.GT.AND P1, PT, R3, 0x8, P1 ;  /* 0x000000080300780c */ /* 0x000fe20000f24270 */
[----:B------:R-:W-:Y:S03]  /*28e0*/  BSSY B1, `(.L_x_44) ;  /* 0x0000007000017945 */ /* 0x000fe60003800000 */
[----:B0-----:R-:W-:-:S04]  /*28f0*/  FMUL R14, R5, R90 ;  /* 0x0000005a050e7220 */ /* 0x001fc80000400000 */
[----:B------:R-:W-:-:S05]  /*2900*/  FFMA R14, R29, R23, R14 ;  /* 0x000000171d0e7223 */ /* 0x000fca000000000e */
[----:B------:R-:W-:-:S05]  /*2910*/  F2FP.F16.F32.PACK_AB R14, RZ, R14 ;  /* 0x0000000eff0e723e */ /* 0x000fca00000000ff */
[----:B------:R0:W-:Y:S01]  /*2920*/  @P3 STG.E.U16 desc[UR38][R10.64+0x12], R14 ;  /* 0x0000120e0a003986 */ /* 0x0001e2000c101526 */
[----:B------:R-:W-:Y:S05]  /*2930*/  @!P1 BRA `(.L_x_45) ;  /* 0x0000000000049947 */ /* 0x000fea0003800000 */
[----:B------:R4:W5:Y:S02]  /*2940*/  LDG.E.LTC128B.U16 R24, desc[UR38][R8.64+0x10] ;  /* 0x0000102608187981 */ /* 0x000964000c1e1520 */
.L_x_45:
[----:B------:R-:W-:Y:S05]  /*2950*/  BSYNC B1 ;  /* 0x0000000000017941 */ /* 0x000fea0003800000 */
.L_x_44:
[----:B-----5:R-:W-:Y:S01]  /*2960*/  HADD2.F32 R5, -RZ, R24.H0_H0 ;  /* 0x20000018ff057230 */ /* 0x020fe20000004100 */
[----:B------:R-:W-:Y:S01]  /*2970*/  ISETP.GT.AND P0, PT, R3, 0x8, P0 ;  /* 0x000000080300780c */ /* 0x000fe20000704270 */
[----:B------:R-:W-:Y:S03]  /*2980*/  BSSY B1, `(.L_x_46) ;  /* 0x0000007000017945 */ /* 0x000fe60003800000 */
[----:B------:R-:W-:-:S04]  /*2990*/  FMUL R5, R5, R90 ;  /* 0x0000005a05057220 */ /* 0x000fc80000400000 */
[----:B------:R-:W-:-:S05]  /*29a0*/  FFMA R5, R30, R23, R5 ;  /* 0x000000171e057223 */ /* 0x000fca0000000005 */
[----:B------:R-:W-:-:S05]  /*29b0*/  F2FP.F16.F32.PACK_AB R5, RZ, R5 ;  /* 0x00000005ff05723e */ /* 0x000fca00000000ff */
[----:B------:R0:W-:Y:S01]  /*29c0*/  @P1 STG.E.U16 desc[UR38][R12.64+0x10], R5 ;  /* 0x000010050c001986 */ /* 0x0001e2000c101526 */
[----:B------:R-:W-:Y:S05]  /*29d0*/  @!P0 BRA `(.L_x_47) ;  /* 0x0000000000048947 */ /* 0x000fea0003800000 */
[----:B------:R0:W5:Y:S02]  /*29e0*/  LDG.E.LTC128B.U16 R24, desc[UR38][R8.64+0x12] ;  /* 0x0000122608187981 */ /* 0x000164000c1e1520 */
.L_x_47:
[----:B------:R-:W-:Y:S05]  /*29f0*/  BSYNC B1 ;  /* 0x0000000000017941 */ /* 0x000fea0003800000 */
.L_x_46:
        /* <DEDUP_REMOVED lines=10> */
.L_x_49:
[----:B------:R-:W-:Y:S05]  /*2aa0*/  BSYNC B1 ;  /* 0x0000000000017941 */ /* 0x000fea0003800000 */
.L_x_48:
        /* <DEDUP_REMOVED lines=10> */
.L_x_51:
[----:B------:R-:W-:Y:S05]  /*2b50*/  BSYNC B1 ;  /* 0x0000000000017941 */ /* 0x000fea0003800000 */
.L_x_50:
[----:B0----5:R-:W-:Y:S01]  /*2b60*/  HADD2.F32 R5, -RZ, R24.H0_H0 ;  /* 0x20000018ff057230 */ /* 0x021fe20000004100 */
        /* <DEDUP_REMOVED lines=8> */
.L_x_53:
[----:B------:R-:W-:Y:S05]  /*2bf0*/  BSYNC B1 ;  /* 0x0000000000017941 */ /* 0x000fea0003800000 */
.L_x_52:
        /* <DEDUP_REMOVED lines=9> */
.L_x_55:
[----:B------:R-:W-:Y:S05]  /*2c90*/  BSYNC B1 ;  /* 0x0000000000017941 */ /* 0x000fea0003800000 */
.L_x_54:
        /* <DEDUP_REMOVED lines=10> */
.L_x_57:
[----:B------:R-:W-:Y:S05]  /*2d40*/  BSYNC B1 ;  /* 0x0000000000017941 */ /* 0x000fea0003800000 */
.L_x_56:
        /* <DEDUP_REMOVED lines=10> */
.L_x_59:
[----:B------:R-:W-:Y:S05]  /*2df0*/  BSYNC B1 ;  /* 0x0000000000017941 */ /* 0x000fea0003800000 */
.L_x_58:
        /* <DEDUP_REMOVED lines=9> */
.L_x_61:
[----:B------:R-:W-:Y:S05]  /*2e90*/  BSYNC B1 ;  /* 0x0000000000017941 */ /* 0x000fea0003800000 */
.L_x_60:
        /* <DEDUP_REMOVED lines=9> */
.L_x_63:
[----:B------:R-:W-:Y:S05]  /*2f30*/  BSYNC B1 ;  /* 0x0000000000017941 */ /* 0x000fea0003800000 */
.L_x_62:
        /* <DEDUP_REMOVED lines=10> */
.L_x_65:
[----:B------:R-:W-:Y:S05]  /*2fe0*/  BSYNC B1 ;  /* 0x0000000000017941 */ /* 0x000fea0003800000 */
.L_x_64:
        /* <DEDUP_REMOVED lines=10> */
.L_x_67:
[----:B------:R-:W-:Y:S05]  /*3090*/  BSYNC B1 ;  /* 0x0000000000017941 */ /* 0x000fea0003800000 */
.L_x_66:
        /* <DEDUP_REMOVED lines=9> */
.L_x_69:
[----:B------:R-:W-:Y:S05]  /*3130*/  BSYNC B1 ;  /* 0x0000000000017941 */ /* 0x000fea0003800000 */
.L_x_68:
        /* <DEDUP_REMOVED lines=9> */
.L_x_71:
[----:B------:R-:W-:Y:S05]  /*31d0*/  BSYNC B1 ;  /* 0x0000000000017941 */ /* 0x000fea0003800000 */
.L_x_70:
        /* <DEDUP_REMOVED lines=10> */
.L_x_73:
[----:B------:R-:W-:Y:S05]  /*3280*/  BSYNC B1 ;  /* 0x0000000000017941 */ /* 0x000fea0003800000 */
.L_x_72:
        /* <DEDUP_REMOVED lines=10> */
.L_x_75:
[----:B------:R-:W-:Y:S05]  /*3330*/  BSYNC B1 ;  /* 0x0000000000017941 */ /* 0x000fea0003800000 */
.L_x_74:
        /* <DEDUP_REMOVED lines=9> */
.L_x_77:
[----:B------:R-:W-:Y:S05]  /*33d0*/  BSYNC B1 ;  /* 0x0000000000017941 */ /* 0x000fea0003800000 */
.L_x_76:
        /* <DEDUP_REMOVED lines=9> */
.L_x_79:
[----:B------:R-:W-:Y:S05]  /*3470*/  BSYNC B1 ;  /* 0x0000000000017941 */ /* 0x000fea0003800000 */
.L_x_78:
        /* <DEDUP_REMOVED lines=10> */
.L_x_81:
[----:B------:R-:W-:Y:S05]  /*3520*/  BSYNC B1 ;  /* 0x0000000000017941 */ /* 0x000fea0003800000 */
.L_x_80:
        /* <DEDUP_REMOVED lines=10> */
.L_x_83:
[----:B------:R-:W-:Y:S05]  /*35d0*/  BSYNC B1 ;  /* 0x0000000000017941 */ /* 0x000fea0003800000 */
.L_x_82:
        /* <DEDUP_REMOVED lines=9> */
.L_x_85:
[----:B------:R-:W-:Y:S05]  /*3670*/  BSYNC B1 ;  /* 0x0000000000017941 */ /* 0x000fea0003800000 */
.L_x_84:
        /* <DEDUP_REMOVED lines=9> */
.L_x_87:
[----:B------:R-:W-:Y:S05]  /*3710*/  BSYNC B1 ;  /* 0x0000000000017941 */ /* 0x000fea0003800000 */
.L_x_86:
        /* <DEDUP_REMOVED lines=10> */
.L_x_89:
[----:B------:R-:W-:Y:S05]  /*37c0*/  BSYNC B1 ;  /* 0x0000000000017941 */ /* 0x000fea0003800000 */
.L_x_88:
        /* <DEDUP_REMOVED lines=10> */
.L_x_91:
[----:B------:R-:W-:Y:S05]  /*3870*/  BSYNC B1 ;  /* 0x0000000000017941 */ /* 0x000fea0003800000 */
.L_x_90:
        /* <DEDUP_REMOVED lines=9> */
.L_x_93:
[----:B------:R-:W-:Y:S05]  /*3910*/  BSYNC B1 ;  /* 0x0000000000017941 */ /* 0x000fea0003800000 */
.L_x_92:
        /* <DEDUP_REMOVED lines=9> */
.L_x_95:
[----:B------:R-:W-:Y:S05]  /*39b0*/  BSYNC B1 ;  /* 0x0000000000017941 */ /* 0x000fea0003800000 */
.L_x_94:
        /* <DEDUP_REMOVED lines=10> */
.L_x_97:
[----:B------:R-:W-:Y:S05]  /*3a60*/  BSYNC B1 ;  /* 0x0000000000017941 */ /* 0x000fea0003800000 */
.L_x_96:
        /* <DEDUP_REMOVED lines=10> */
.L_x_99:
[----:B------:R-:W-:Y:S05]  /*3b10*/  BSYNC B1 ;  /* 0x0000000000017941 */ /* 0x000fea0003800000 */
.L_x_98:
        /* <DEDUP_REMOVED lines=9> */
.L_x_101:
[----:B------:R-:W-:Y:S05]  /*3bb0*/  BSYNC B1 ;  /* 0x0000000000017941 */ /* 0x000fea0003800000 */
.L_x_100:
        /* <DEDUP_REMOVED lines=9> */
.L_x_103:
[----:B------:R-:W-:Y:S05]  /*3c50*/  BSYNC B1 ;  /* 0x0000000000017941 */ /* 0x000fea0003800000 */
.L_x_102:
        /* <DEDUP_REMOVED lines=10> */
.L_x_105:
[----:B------:R-:W-:Y:S05]  /*3d00*/  BSYNC B1 ;  /* 0x0000000000017941 */ /* 0x000fea0003800000 */
.L_x_104:
        /* <DEDUP_REMOVED lines=10> */
.L_x_107:
[----:B------:R-:W-:Y:S05]  /*3db0*/  BSYNC B1 ;  /* 0x0000000000017941 */ /* 0x000fea0003800000 */
.L_x_106:
        /* <DEDUP_REMOVED lines=9> */
.L_x_109:
[----:B------:R-:W-:Y:S05]  /*3e50*/  BSYNC B1 ;  /* 0x0000000000017941 */ /* 0x000fea0003800000 */
.L_x_108:
        /* <DEDUP_REMOVED lines=9> */
.L_x_111:
[----:B------:R-:W-:Y:S05]  /*3ef0*/  BSYNC B1 ;  /* 0x0000000000017941 */ /* 0x000fea0003800000 */
.L_x_110:
        /* <DEDUP_REMOVED lines=10> */
.L_x_113:
[----:B------:R-:W-:Y:S05]  /*3fa0*/  BSYNC B1 ;  /* 0x0000000000017941 */ /* 0x000fea0003800000 */
.L_x_112:
        /* <DEDUP_REMOVED lines=10> */
.L_x_115:
[----:B------:R-:W-:Y:S05]  /*4050*/  BSYNC B1 ;  /* 0x0000000000017941 */ /* 0x000fea0003800000 */
.L_x_114:
        /* <DEDUP_REMOVED lines=9> */
.L_x_117:
[----:B------:R-:W-:Y:S05]  /*40f0*/  BSYNC B1 ;  /* 0x0000000000017941 */ /* 0x000fea0003800000 */
.L_x_116:
        /* <DEDUP_REMOVED lines=9> */
.L_x_119:
[----:B------:R-:W-:Y:S05]  /*4190*/  BSYNC B1 ;  /* 0x0000000000017941 */ /* 0x000fea0003800000 */
.L_x_118:
        /* <DEDUP_REMOVED lines=10> */
.L_x_121:
[----:B------:R-:W-:Y:S05]  /*4240*/  BSYNC B1 ;  /* 0x0000000000017941 */ /* 0x000fea0003800000 */
.L_x_120:
        /* <DEDUP_REMOVED lines=10> */
.L_x_123:
[----:B------:R-:W-:Y:S05]  /*42f0*/  BSYNC B1 ;  /* 0x0000000000017941 */ /* 0x000fea0003800000 */
.L_x_122:
        /* <DEDUP_REMOVED lines=9> */
.L_x_125:
[----:B------:R-:W-:Y:S05]  /*4390*/  BSYNC B1 ;  /* 0x0000000000017941 */ /* 0x000fea0003800000 */
.L_x_124:
        /* <DEDUP_REMOVED lines=9> */
.L_x_127:
[----:B------:R-:W-:Y:S05]  /*4430*/  BSYNC B1 ;  /* 0x0000000000017941 */ /* 0x000fea0003800000 */
.L_x_126:
        /* <DEDUP_REMOVED lines=10> */
.L_x_129:
[----:B------:R-:W-:Y:S05]  /*44e0*/  BSYNC B1 ;  /* 0x0000000000017941 */ /* 0x000fea0003800000 */
.L_x_128:
        /* <DEDUP_REMOVED lines=10> */
.L_x_131:
[----:B------:R-:W-:Y:S05]  /*4590*/  BSYNC B1 ;  /* 0x0000000000017941 */ /* 0x000fea0003800000 */
.L_x_130:
        /* <DEDUP_REMOVED lines=9> */
.L_x_133:
[----:B------:R-:W-:Y:S05]  /*4630*/  BSYNC B1 ;  /* 0x0000000000017941 */ /* 0x000fea0003800000 */
.L_x_132:
        /* <DEDUP_REMOVED lines=9> */
.L_x_135:
[----:B------:R-:W-:Y:S05]  /*46d0*/  BSYNC B1 ;  /* 0x0000000000017941 */ /* 0x000fea0003800000 */
.L_x_134:
        /* <DEDUP_REMOVED lines=10> */
.L_x_137:
[----:B------:R-:W-:Y:S05]  /*4780*/  BSYNC B1 ;  /* 0x0000000000017941 */ /* 0x000fea0003800000 */
.L_x_136:
        /* <DEDUP_REMOVED lines=10> */
.L_x_139:
[----:B------:R-:W-:Y:S05]  /*4830*/  BSYNC B1 ;  /* 0x0000000000017941 */ /* 0x000fea0003800000 */
.L_x_138:
        /* <DEDUP_REMOVED lines=9> */
.L_x_141:
[----:B------:R-:W-:Y:S05]  /*48d0*/  BSYNC B1 ;  /* 0x0000000000017941 */ /* 0x000fea0003800000 */
.L_x_140:
        /* <DEDUP_REMOVED lines=9> */
.L_x_143:
[----:B------:R-:W-:Y:S05]  /*4970*/  BSYNC B1 ;  /* 0x0000000000017941 */ /* 0x000fea0003800000 */
.L_x_142:
        /* <DEDUP_REMOVED lines=10> */
.L_x_145:
[----:B------:R-:W-:Y:S05]  /*4a20*/  BSYNC B1 ;  /* 0x0000000000017941 */ /* 0x000fea0003800000 */
.L_x_144:
        /* <DEDUP_REMOVED lines=10> */
.L_x_147:
[----:B------:R-:W-:Y:S05]  /*4ad0*/  BSYNC B1 ;  /* 0x0000000000017941 */ /* 0x000fea0003800000 */
.L_x_146:
        /* <DEDUP_REMOVED lines=9> */
.L_x_149:
[----:B------:R-:W-:Y:S05]  /*4b70*/  BSYNC B1 ;  /* 0x0000000000017941 */ /* 0x000fea0003800000 */
.L_x_148:
        /* <DEDUP_REMOVED lines=9> */
.L_x_151:
[----:B------:R-:W-:Y:S05]  /*4c10*/  BSYNC B1 ;  /* 0x0000000000017941 */ /* 0x000fea0003800000 */
.L_x_150:
        /* <DEDUP_REMOVED lines=10> */
.L_x_153:
[----:B------:R-:W-:Y:S05]  /*4cc0*/  BSYNC B1 ;  /* 0x0000000000017941 */ /* 0x000fea0003800000 */
.L_x_152:
[----:B-----5:R-:W-:Y:S01]  /*4cd0*/  HADD2.F32 R5, -RZ, R24.H0_H0 ;  /* 0x20000018ff057230 */ /* 0x020fe20000004100 */
[----:B------:R-:W-:Y:S01]  /*4ce0*/  ISETP.GT.AND P0, PT, R4, 0x79, PT ;  /* 0x000000790400780c */ /* 0x000fe20003f04270 */
[----:B------:R-:W-:Y:S01]  /*4cf0*/  @P2 IMAD.MOV.U32 R4, RZ, RZ, R10 ;  /* 0x000000ffff042224 */ /* 0x000fe200078e000a */
[----:B------:R-:W-:Y:S02]  /*4d00*/  BSSY B1, `(.L_x_154) ;  /* 0x000000a000017945 */ /* 0x000fe40003800000 */
[----:B------:R-:W-:Y:S01]  /*4d10*/  FMUL R5, R5, R90 ;  /* 0x0000005a05057220 */ /* 0x000fe20000400000 */
[----:B------:R-:W-:-:S03]  /*4d20*/  ISETP.GT.AND P3, PT, R3, RZ, P0 ;  /* 0x000000ff0300720c */ /* 0x000fc60000764270 */
[----:B------:R-:W-:-:S05]  /*4d30*/  FFMA R5, R84, R23, R5 ;  /* 0x0000001754057223 */ /* 0x000fca0000000005 */
[----:B------:R-:W-:-:S04]  /*4d40*/  F2FP.F16.F32.PACK_AB R5, RZ, R5 ;  /* 0x00000005ff05723e */ /* 0x000fc800000000ff */
[----:B0-----:R-:W-:Y:S01]  /*4d50*/  PRMT R14, R5, 0x7610, R14 ;  /* 0x00007610050e7816 */ /* 0x001fe2000000000e */
[----:B------:R-:W-:-:S05]  /*4d60*/  @P2 IMAD.MOV.U32 R5, RZ, RZ, R11 ;  /* 0x000000ffff052224 */ /* 0x000fca00078e000b */
[----:B------:R0:W-:Y:S01]  /*4d70*/  @P2 STG.E.U16 desc[UR38][R4.64+0xf0], R14 ;  /* 0x0000f00e04002986 */ /* 0x0001e2000c101526 */
[----:B------:R-:W-:Y:S05]  /*4d80*/  @!P3 BRA `(.L_x_155) ;  /* 0x000000000004b947 */ /* 0x000fea0003800000 */
[----:B------:R0:W5:Y:S02]  /*4d90*/  LDG.E.LTC128B.U16 R24, desc[UR38][R6.64+0xf2] ;  /* 0x0000f22606187981 */ /* 0x000164000c1e1520 */
.L_x_155:
[----:B------:R-:W-:Y:S05]  /*4da0*/  BSYNC B1 ;  /* 0x0000000000017941 */ /* 0x000fea0003800000 */
.L_x_154:
        /* <DEDUP_REMOVED lines=9> */
.L_x_157:
[----:B------:R-:W-:Y:S05]  /*4e40*/  BSYNC B1 ;  /* 0x0000000000017941 */ /* 0x000fea0003800000 */
.L_x_156:
[----:B-----5:R-:W-:Y:S01]  /*4e50*/  HADD2.F32 R5, -RZ, R24.H0_H0 ;  /* 0x20000018ff057230 */ /* 0x020fe20000004100 */
[----:B------:R-:W-:Y:S01]  /*4e60*/  ISETP.GT.AND P0, PT, R3, 0x8, P0 ;  /* 0x000000080300780c */ /* 0x000fe20000704270 */
[----:B0-----:R-:W-:Y:S01]  /*4e70*/  @P1 IMAD.MOV.U32 R4, RZ, RZ, R12 ;  /* 0x000000ffff041224 */ /* 0x001fe200078e000c */
[----:B------:R-:W-:Y:S02]  /*4e80*/  BSSY B1, `(.L_x_158) ;  /* 0x0000009000017945 */ /* 0x000fe40003800000 */
[----:B------:R-:W-:-:S04]  /*4e90*/  FMUL R5, R5, R90 ;  /* 0x0000005a05057220 */ /* 0x000fc80000400000 */
[----:B------:R-:W-:-:S05]  /*4ea0*/  FFMA R5, R86, R23, R5 ;  /* 0x0000001756057223 */ /* 0x000fca0000000005 */
[----:B------:R-:W-:-:S04]  /*4eb0*/  F2FP.F16.F32.PACK_AB R5, RZ, R5 ;  /* 0x00000005ff05723e */ /* 0x000fc800000000ff */
[----:B-1-3--:R-:W-:Y:S01]  /*4ec0*/  PRMT R6, R5, 0x7610, R6 ;  /* 0x0000761005067816 */ /* 0x00afe20000000006 */
[----:B------:R-:W-:-:S05]  /*4ed0*/  @P1 IMAD.MOV.U32 R5, RZ, RZ, R13 ;  /* 0x000000ffff051224 */ /* 0x000fca00078e000d */
[----:B------:R0:W-:Y:S01]  /*4ee0*/  @P1 STG.E.U16 desc[UR38][R4.64+0xf0], R6 ;  /* 0x0000f00604001986 */ /* 0x0001e2000c101526 */
[----:B------:R-:W-:Y:S05]  /*4ef0*/  @!P0 BRA `(.L_x_159) ;  /* 0x0000000000048947 */ /* 0x000fea0003800000 */
[----:B------:R1:W5:Y:S02]  /*4f00*/  LDG.E.LTC128B.U16 R24, desc[UR38][R8.64+0xf2] ;  /* 0x0000f22608187981 */ /* 0x000364000c1e1520 */
.L_x_159:
[----:B------:R-:W-:Y:S05]  /*4f10*/  BSYNC B1 ;  /* 0x0000000000017941 */ /* 0x000fea0003800000 */
.L_x_158:
[----:B------:R-:W-:Y:S05]  /*4f20*/  @!P0 BRA `(.L_x_160) ;  /* 0x0000001000e88947 */ /* 0x000fea0003800000 */
[----:B-----5:R-:W-:-:S05]  /*4f30*/  HADD2.F32 R3, -RZ, R24.H0_H0 ;  /* 0x20000018ff037230 */ /* 0x020fca0000004100 */
[----:B0-----:R-:W-:-:S04]  /*4f40*/  FMUL R4, R3, R90 ;  /* 0x0000005a03047220 */ /* 0x001fc80000400000 */
[----:B------:R-:W-:-:S05]  /*4f50*/  FFMA R4, R87, R23, R4 ;  /* 0x0000001757047223 */ /* 0x000fca0000000004 */
[----:B------:R-:W-:-:S05]  /*4f60*/  F2FP.F16.F32.PACK_AB R4, RZ, R4 ;  /* 0x00000004ff04723e */ /* 0x000fca00000000ff */
[----:B------:R3:W-:Y:S01]  /*4f70*/  STG.E.U16 desc[UR38][R12.64+0xf2], R4 ;  /* 0x0000f2040c007986 */ /* 0x0007e2000c101526 */
[----:B------:R-:W-:Y:S05]  /*4f80*/  BRA `(.L_x_160) ;  /* 0x0000001000d07947 */ /* 0x000fea0003800000 */
.L_x_35:
[----:B------:R-:W-:Y:S01]  /*4f90*/  ISETP.GT.AND P3, PT, R4, 0x1, PT ;  /* 0x000000010400780c */ /* 0x000fe20003f64270 */
[----:B------:R-:W-:Y:S01]  /*4fa0*/  ULDC.64 UR4, c[0x0][0x5c0] ;  /* 0x0001700000047ab9 */ /* 0x000fe20000000a00 */
[-C--:B------:R-:W-:Y:S01]  /*4fb0*/  FMUL R24, R24, R23.reuse ;  /* 0x0000001718187220 */ /* 0x080fe20000400000 */
[----:B------:R-:W-:Y:S01]  /*4fc0*/  LEA R6, P4, R106, UR4, 0x1 ;  /* 0x000000046a067c11 */ /* 0x000fe2000f8808ff */
[-C--:B------:R-:W-:Y:S01]  /*4fd0*/  FMUL R25, R25, R23.reuse ;  /* 0x0000001719197220 */ /* 0x080fe20000400000 */
[----:B------:R-:W-:Y:S01]  /*4fe0*/  ISETP.GT.AND P0, PT, R3, RZ, P3 ;  /* 0x000000ff0300720c */ /* 0x000fe20001f04270 */
[-C--:B------:R-:W-:Y:S01]  /*4ff0*/  FMUL R26, R26, R23.reuse ;  /* 0x000000171a1a7220 */ /* 0x080fe20000400000 */
[----:B------:R-:W-:Y:S01]  /*5000*/  F2FP.F16.F32.PACK_AB R24, RZ, R24 ;  /* 0x00000018ff18723e */ /* 0x000fe200000000ff */
[-C--:B------:R-:W-:Y:S01]  /*5010*/  FMUL R27, R27, R23.reuse ;  /* 0x000000171b1b7220 */ /* 0x080fe20000400000 */
[----:B------:R-:W-:Y:S01]  /*5020*/  LEA.HI.X R7, R106, UR5, R103, 0x1, P4 ;  /* 0x000000056a077c11 */ /* 0x000fe2000a0f0c67 */
[----:B------:R-:W-:Y:S01]  /*5030*/  FMUL R28, R28, R23 ;  /* 0x000000171c1c7220 */ /* 0x000fe20000400000 */
[----:B------:R-:W-:Y:S01]  /*5040*/  F2FP.F16.F32.PACK_AB R25, RZ, R25 ;  /* 0x00000019ff19723e */ /* 0x000fe200000000ff */
[-C--:B------:R-:W-:Y:S01]  /*5050*/  FMUL R29, R29, R23.reuse ;  /* 0x000000171d1d7220 */ /* 0x080fe20000400000 */
[----:B------:R-:W-:Y:S01]  /*5060*/  ISETP.GT.AND P2, PT, R3, 0x8, P2 ;  /* 0x000000080300780c */ /* 0x000fe20001744270 */
[----:B------:R-:W-:Y:S01]  /*5070*/  @P1 STG.E.U16 desc[UR38][R6.64], R24 ;  /* 0x0000001806001986 */ /* 0x000fe2000c101526 */
[----:B------:R-:W-:Y:S01]  /*5080*/  ISETP.GT.AND P1, PT, R4, 0x8, PT ;  /* 0x000000080400780c */ /* 0x000fe20003f24270 */
[-C--:B------:R-:W-:Y:S01]  /*5090*/  FMUL R30, R30, R23.reuse ;  /* 0x000000171e1e7220 */ /* 0x080fe20000400000 */
[C---:B------:R-:W-:Y:S01]  /*50a0*/  SHF.L.U64.HI R5, R91.reuse, 0x1, R92 ;  /* 0x000000015b057819 */ /* 0x040fe2000001025c */
[----:B------:R-:W-:Y:S01]  /*50b0*/  @P0 STG.E.U16 desc[UR38][R6.64+0x2], R25 ;  /* 0x0000021906000986 */ /* 0x000fe2000c101526 */
[----:B------:R-:W-:Y:S01]  /*50c0*/  LEA R8, P5, R91, R6, 0x1 ;  /* 0x000000065b087211 */ /* 0x000fe200078a08ff */
[-C--:B------:R-:W-:Y:S01]  /*50d0*/  FMUL R31, R31, R23.reuse ;  /* 0x000000171f1f7220 */ /* 0x080fe20000400000 */
[----:B------:R-:W-:Y:S01]  /*50e0*/  ISETP.GT.AND P3, PT, R3, 0x8, P3 ;  /* 0x000000080300780c */ /* 0x000fe20001f64270 */
[-C--:B------:R-:W-:Y:S01]  /*50f0*/  FMUL R32, R32, R23.reuse ;  /* 0x0000001720207220 */ /* 0x080fe20000400000 */
[----:B------:R-:W-:Y:S01]  /*5100*/  ISETP.GT.AND P0, PT, R4, 0x9, PT ;  /* 0x000000090400780c */ /* 0x000fe20003f04270 */
[----:B------:R-:W-:Y:S01]  /*5110*/  IMAD.X R9, R5, 0x1, R7, P5 ;  /* 0x0000000105097824 */ /* 0x000fe200028e0607 */
[----:B------:R-:W-:Y:S01]  /*5120*/  ISETP.GT.AND P4, PT, R3, RZ, P1 ;  /* 0x000000ff0300720c */ /* 0x000fe20000f84270 */
[-C--:B------:R-:W-:Y:S01]  /*5130*/  FMUL R33, R33, R23.reuse ;  /* 0x0000001721217220 */ /* 0x080fe20000400000 */
[----:B------:R-:W-:Y:S01]  /*5140*/  F2FP.F16.F32.PACK_AB R26, RZ, R26 ;  /* 0x0000001aff1a723e */ /* 0x000fe200000000ff */
[-C--:B------:R-:W-:Y:S01]  /*5150*/  FMUL R34, R34, R23.reuse ;  /* 0x0000001722227220 */ /* 0x080fe20000400000 */
[----:B------:R-:W-:Y:S01]  /*5160*/  ISETP.GT.AND P5, PT, R3, RZ, P0 ;  /* 0x000000ff0300720c */ /* 0x000fe200007a4270 */
[----:B------:R-:W-:Y:S01]  /*5170*/  FMUL R35, R35, R23 ;  /* 0x0000001723237220 */ /* 0x000fe20000400000 */
[----:B------:R-:W-:Y:S01]  /*5180*/  F2FP.F16.F32.PACK_AB R27, RZ, R27 ;  /* 0x0000001bff1b723e */ /* 0x000fe200000000ff */
[----:B------:R-:W-:Y:S01]  /*5190*/  @P2 STG.E.U16 desc[UR38][R8.64], R26 ;  /* 0x0000001a08002986 */ /* 0x000fe2000c101526 */
[----:B------:R-:W-:Y:S01]  /*51a0*/  F2FP.F16.F32.PACK_AB R28, RZ, R28 ;  /* 0x0000001cff1c723e */ /* 0x000fe200000000ff */
[-C--:B------:R-:W-:Y:S01]  /*51b0*/  FMUL R36, R36, R23.reuse ;  /* 0x0000001724247220 */ /* 0x080fe20000400000 */
[----:B------:R-:W-:Y:S01]  /*51c0*/  ISETP.GT.AND P2, PT, R3, 0x8, P1 ;  /* 0x000000080300780c */ /* 0x000fe20000f44270 */
[----:B------:R-:W-:Y:S01]  /*51d0*/  @P3 STG.E.U16 desc[UR38][R8.64+0x2], R27 ;  /* 0x0000021b08003986 */ /* 0x000fe2000c101526 */
[----:B------:R-:W-:Y:S01]  /*51e0*/  ISETP.GT.AND P1, PT, R4, 0x10, PT ;  /* 0x000000100400780c */ /* 0x000fe20003f24270 */
[----:B------:R-:W-:Y:S01]  /*51f0*/  FMUL R37, R37, R23 ;  /* 0x0000001725257220 */ /* 0x000fe20000400000 */
[----:B------:R-:W-:Y:S01]  /*5200*/  F2FP.F16.F32.PACK_AB R29, RZ, R29 ;  /* 0x0000001dff1d723e */ /* 0x000fe200000000ff */
[----:B------:R-:W-:Y:S01]  /*5210*/  @P4 STG.E.U16 desc[UR38][R6.64+0x10], R28 ;  /* 0x0000101c06004986 */ /* 0x000fe2000c101526 */
[C---:B------:R-:W-:Y:S01]  /*5220*/  ISETP.GT.AND P3, PT, R3.reuse, 0x8, P0 ;  /* 0x000000080300780c */ /* 0x040fe20000764270 */
[-C--:B------:R-:W-:Y:S01]  /*5230*/  FMUL R38, R38, R23.reuse ;  /* 0x0000001726267220 */ /* 0x080fe20000400000 */
[----:B------:R-:W-:Y:S01]  /*5240*/  ISETP.GT.AND P0, PT, R4, 0x11, PT ;  /* 0x000000110400780c */ /* 0x000fe20003f04270 */
[----:B------:R-:W-:Y:S01]  /*5250*/  @P5 STG.E.U16 desc[UR38][R6.64+0x12], R29 ;  /* 0x0000121d06005986 */ /* 0x000fe2000c101526 */
        /* <DEDUP_REMOVED lines=161> */
[----:B------:R-:W-:Y:S01]  /*5c70*/  FMUL R87, R87, R23 ;  /* 0x0000001757577220 */ /* 0x000fe20000400000 */
[----:B------:R-:W-:-:S02]  /*5c80*/  F2FP.F16.F32.PACK_AB R62, RZ, R62 ;  /* 0x0000003eff3e723e */ /* 0x000fc400000000ff */
[C---:B------:R-:W-:Y:S02]  /*5c90*/  ISETP.GT.AND P5, PT, R3.reuse, RZ, P0 ;  /* 0x000000ff0300720c */ /* 0x040fe400007a4270 */
[----:B------:R-:W-:Y:S01]  /*5ca0*/  F2FP.F16.F32.PACK_AB R63, RZ, R63 ;  /* 0x0000003fff3f723e */ /* 0x000fe200000000ff */
[----:B------:R-:W-:Y:S01]  /*5cb0*/  @P2 STG.E.U16 desc[UR38][R8.64+0x90], R62 ;  /* 0x0000903e08002986 */ /* 0x000fe2000c101526 */
[----:B------:R-:W-:Y:S02]  /*5cc0*/  F2FP.F16.F32.PACK_AB R64, RZ, R64 ;  /* 0x00000040ff40723e */ /* 0x000fe400000000ff */
[C---:B------:R-:W-:Y:S01]  /*5cd0*/  ISETP.GT.AND P2, PT, R3.reuse, 0x8, P1 ;  /* 0x000000080300780c */ /* 0x040fe20000f44270 */
[----:B------:R-:W-:Y:S01]  /*5ce0*/  @P3 STG.E.U16 desc[UR38][R8.64+0x92], R63 ;  /* 0x0000923f08003986 */ /* 0x000fe2000c101526 */
[----:B------:R-:W-:Y:S02]  /*5cf0*/  ISETP.GT.AND P1, PT, R4, 0x58, PT ;  /* 0x000000580400780c */ /* 0x000fe40003f24270 */
[----:B------:R-:W-:Y:S01]  /*5d00*/  F2FP.F16.F32.PACK_AB R65, RZ, R65 ;  /* 0x00000041ff41723e */ /* 0x000fe200000000ff */
[----:B------:R-:W-:Y:S01]  /*5d10*/  @P4 STG.E.U16 desc[UR38][R6.64+0xa0], R64 ;  /* 0x0000a04006004986 */ /* 0x000fe2000c101526 */
[----:B------:R-:W-:-:S02]  /*5d20*/  ISETP.GT.AND P3, PT, R3, 0x8, P0 ;  /* 0x000000080300780c */ /* 0x000fc40000764270 */
[----:B------:R-:W-:Y:S01]  /*5d30*/  ISETP.GT.AND P0, PT, R4, 0x59, PT ;  /* 0x000000590400780c */ /* 0x000fe20003f04270 */
[----:B------:R-:W-:Y:S01]  /*5d40*/  @P5 STG.E.U16 desc[UR38][R6.64+0xa2], R65 ;  /* 0x0000a24106005986 */ /* 0x000fe2000c101526 */
[C---:B------:R-:W-:Y:S02]  /*5d50*/  ISETP.GT.AND P4, PT, R3.reuse, RZ, P1 ;  /* 0x000000ff0300720c */ /* 0x040fe40000f84270 */
[----:B------:R-:W-:Y:S02]  /*5d60*/  F2FP.F16.F32.PACK_AB R66, RZ, R66 ;  /* 0x00000042ff42723e */ /* 0x000fe400000000ff */
[----:B------:R-:W-:Y:S02]  /*5d70*/  ISETP.GT.AND P5, PT, R3, RZ, P0 ;  /* 0x000000ff0300720c */ /* 0x000fe400007a4270 */
[----:B------:R-:W-:Y:S01]  /*5d80*/  F2FP.F16.F32.PACK_AB R67, RZ, R67 ;  /* 0x00000043ff43723e */ /* 0x000fe200000000ff */
[----:B------:R-:W-:Y:S01]  /*5d90*/  @P2 STG.E.U16 desc[UR38][R8.64+0xa0], R66 ;  /* 0x0000a04208002986 */ /* 0x000fe2000c101526 */
[----:B------:R-:W-:-:S02]  /*5da0*/  F2FP.F16.F32.PACK_AB R68, RZ, R68 ;  /* 0x00000044ff44723e */ /* 0x000fc400000000ff */
[C---:B------:R-:W-:Y:S01]  /*5db0*/  ISETP.GT.AND P2, PT, R3.reuse, 0x8, P1 ;  /* 0x000000080300780c */ /* 0x040fe20000f44270 */
[----:B------:R-:W-:Y:S01]  /*5dc0*/  @P3 STG.E.U16 desc[UR38][R8.64+0xa2], R67 ;  /* 0x0000a24308003986 */ /* 0x000fe2000c101526 */
[C---:B------:R-:W-:Y:S02]  /*5dd0*/  ISETP.GT.AND P1, PT, R4.reuse, 0x60, PT ;  /* 0x000000600400780c */ /* 0x040fe40003f24270 */
[----:B------:R-:W-:Y:S01]  /*5de0*/  F2FP.F16.F32.PACK_AB R69, RZ, R69 ;  /* 0x00000045ff45723e */ /* 0x000fe200000000ff */
[----:B------:R-:W-:Y:S01]  /*5df0*/  @P4 STG.E.U16 desc[UR38][R6.64+0xb0], R68 ;  /* 0x0000b04406004986 */ /* 0x000fe2000c101526 */
[C---:B------:R-:W-:Y:S02]  /*5e00*/  ISETP.GT.AND P3, PT, R3.reuse, 0x8, P0 ;  /* 0x000000080300780c */ /* 0x040fe40000764270 */
[----:B------:R-:W-:Y:S01]  /*5e10*/  ISETP.GT.AND P0, PT, R4, 0x61, PT ;  /* 0x000000610400780c */ /* 0x000fe20003f04270 */
[----:B------:R-:W-:Y:S01]  /*5e20*/  @P5 STG.E.U16 desc[UR38][R6.64+0xb2], R69 ;  /* 0x0000b24506005986 */ /* 0x000fe2000c101526 */
[----:B------:R-:W-:-:S02]  /*5e30*/  ISETP.GT.AND P4, PT, R3, RZ, P1 ;  /* 0x000000ff0300720c */ /* 0x000fc40000f84270 */
[C---:B------:R-:W-:Y:S02]  /*5e40*/  ISETP.GT.AND P5, PT, R3.reuse, RZ, P0 ;  /* 0x000000ff0300720c */ /* 0x040fe400007a4270 */
[----:B------:R-:W-:Y:S02]  /*5e50*/  F2FP.F16.F32.PACK_AB R70, RZ, R70 ;  /* 0x00000046ff46723e */ /* 0x000fe400000000ff */
[----:B------:R-:W-:Y:S02]  /*5e60*/  F2FP.F16.F32.PACK_AB R71, RZ, R71 ;  /* 0x00000047ff47723e */ /* 0x000fe400000000ff */
[----:B------:R-:W-:Y:S01]  /*5e70*/  F2FP.F16.F32.PACK_AB R72, RZ, R72 ;  /* 0x00000048ff48723e */ /* 0x000fe200000000ff */
[----:B------:R-:W-:Y:S01]  /*5e80*/  @P2 STG.E.U16 desc[UR38][R8.64+0xb0], R70 ;  /* 0x0000b04608002986 */ /* 0x000fe2000c101526 */
[----:B------:R-:W-:Y:S02]  /*5e90*/  F2FP.F16.F32.PACK_AB R73, RZ, R73 ;  /* 0x00000049ff49723e */ /* 0x000fe400000000ff */
[C---:B------:R-:W-:Y:S01]  /*5ea0*/  ISETP.GT.AND P1, PT, R3.reuse, 0x8, P1 ;  /* 0x000000080300780c */ /* 0x040fe20000f24270 */
[----:B------:R-:W-:Y:S01]  /*5eb0*/  @P3 STG.E.U16 desc[UR38][R8.64+0xb2], R71 ;  /* 0x0000b24708003986 */ /* 0x000fe2000c101526 */
[----:B------:R-:W-:-:S02]  /*5ec0*/  ISETP.GT.AND P2, PT, R3, 0x8, P0 ;  /* 0x000000080300780c */ /* 0x000fc40000744270 */
[C---:B------:R-:W-:Y:S01]  /*5ed0*/  ISETP.GT.AND P0, PT, R4.reuse, 0x69, PT ;  /* 0x000000690400780c */ /* 0x040fe20003f04270 */
[----:B------:R-:W-:Y:S01]  /*5ee0*/  @P4 STG.E.U16 desc[UR38][R6.64+0xc0], R72 ;  /* 0x0000c04806004986 */ /* 0x000fe2000c101526 */
[----:B------:R-:W-:Y:S02]  /*5ef0*/  ISETP.GT.AND P4, PT, R4, 0x68, PT ;  /* 0x000000680400780c */ /* 0x000fe40003f84270 */
[----:B------:R-:W-:Y:S01]  /*5f00*/  F2FP.F16.F32.PACK_AB R74, RZ, R74 ;  /* 0x0000004aff4a723e */ /* 0x000fe200000000ff */
[----:B------:R-:W-:Y:S01]  /*5f10*/  @P5 STG.E.U16 desc[UR38][R6.64+0xc2], R73 ;  /* 0x0000c24906005986 */ /* 0x000fe2000c101526 */
[C---:B------:R-:W-:Y:S02]  /*5f20*/  ISETP.GT.AND P5, PT, R3.reuse, RZ, P4 ;  /* 0x000000ff0300720c */ /* 0x040fe400027a4270 */
[----:B------:R-:W-:Y:S01]  /*5f30*/  ISETP.GT.AND P3, PT, R3, RZ, P0 ;  /* 0x000000ff0300720c */ /* 0x000fe20000764270 */
[----:B------:R-:W-:Y:S01]  /*5f40*/  @P1 STG.E.U16 desc[UR38][R8.64+0xc0], R74 ;  /* 0x0000c04a08001986 */ /* 0x000fe2000c101526 */
[----:B------:R-:W-:-:S02]  /*5f50*/  F2FP.F16.F32.PACK_AB R75, RZ, R75 ;  /* 0x0000004bff4b723e */ /* 0x000fc400000000ff */
[----:B------:R-:W-:Y:S02]  /*5f60*/  F2FP.F16.F32.PACK_AB R76, RZ, R76 ;  /* 0x0000004cff4c723e */ /* 0x000fe400000000ff */
[C---:B------:R-:W-:Y:S01]  /*5f70*/  ISETP.GT.AND P4, PT, R3.reuse, 0x8, P4 ;  /* 0x000000080300780c */ /* 0x040fe20002784270 */
[----:B------:R-:W-:Y:S01]  /*5f80*/  @P2 STG.E.U16 desc[UR38][R8.64+0xc2], R75 ;  /* 0x0000c24b08002986 */ /* 0x000fe2000c101526 */
[----:B------:R-:W-:Y:S02]  /*5f90*/  F2FP.F16.F32.PACK_AB R77, RZ, R77 ;  /* 0x0000004dff4d723e */ /* 0x000fe400000000ff */
[C---:B------:R-:W-:Y:S01]  /*5fa0*/  ISETP.GT.AND P2, PT, R4.reuse, 0x71, PT ;  /* 0x000000710400780c */ /* 0x040fe20003f44270 */
[----:B------:R-:W-:Y:S01]  /*5fb0*/  @P5 STG.E.U16 desc[UR38][R6.64+0xd0], R76 ;  /* 0x0000d04c06005986 */ /* 0x000fe2000c101526 */
[----:B------:R-:W-:Y:S02]  /*5fc0*/  ISETP.GT.AND P5, PT, R3, 0x8, P0 ;  /* 0x000000080300780c */ /* 0x000fe400007a4270 */
[C---:B------:R-:W-:Y:S01]  /*5fd0*/  ISETP.GT.AND P1, PT, R4.reuse, 0x78, PT ;  /* 0x000000780400780c */ /* 0x040fe20003f24270 */
[----:B------:R-:W-:Y:S01]  /*5fe0*/  @P3 STG.E.U16 desc[UR38][R6.64+0xd2], R77 ;  /* 0x0000d24d06003986 */ /* 0x000fe2000c101526 */
[----:B------:R-:W-:-:S02]  /*5ff0*/  ISETP.GT.AND P3, PT, R4, 0x70, PT ;  /* 0x000000700400780c */ /* 0x000fc40003f64270 */
[----:B------:R-:W-:Y:S01]  /*6000*/  ISETP.GT.AND P0, PT, R4, 0x79, PT ;  /* 0x000000790400780c */ /* 0x000fe20003f04270 */
[----:B------:R-:W-:Y:S01]  /*6010*/  @P4 IMAD.MOV.U32 R4, RZ, RZ, R8 ;  /* 0x000000ffff044224 */ /* 0x000fe200078e0008 */
[----:B------:R-:W-:Y:S01]  /*6020*/  F2FP.F16.F32.PACK_AB R78, RZ, R78 ;  /* 0x0000004eff4e723e */ /* 0x000fe200000000ff */
[----:B------:R-:W-:Y:S01]  /*6030*/  @P4 IMAD.MOV.U32 R5, RZ, RZ, R9 ;  /* 0x000000ffff054224 */ /* 0x000fe200078e0009 */
[----:B------:R-:W-:Y:S02]  /*6040*/  F2FP.F16.F32.PACK_AB R79, RZ, R79 ;  /* 0x0000004fff4f723e */ /* 0x000fe400000000ff */
[----:B------:R-:W-:Y:S02]  /*6050*/  F2FP.F16.F32.PACK_AB R80, RZ, R80 ;  /* 0x00000050ff50723e */ /* 0x000fe400000000ff */
[----:B------:R0:W-:Y:S01]  /*6060*/  @P4 STG.E.U16 desc[UR38][R4.64+0xd0], R78 ;  /* 0x0000d04e04004986 */ /* 0x0001e2000c101526 */
[----:B------:R-:W-:Y:S02]  /*6070*/  ISETP.GT.AND P4, PT, R3, RZ, P2 ;  /* 0x000000ff0300720c */ /* 0x000fe40001784270 */
[----:B------:R-:W-:-:S02]  /*6080*/  F2FP.F16.F32.PACK_AB R81, RZ, R81 ;  /* 0x00000051ff51723e */ /* 0x000fc400000000ff */
[----:B------:R-:W-:Y:S02]  /*6090*/  ISETP.GT.AND P2, PT, R3, 0x8, P2 ;  /* 0x000000080300780c */ /* 0x000fe40001744270 */
[----:B------:R-:W-:Y:S02]  /*60a0*/  F2FP.F16.F32.PACK_AB R82, RZ, R82 ;  /* 0x00000052ff52723e */ /* 0x000fe400000000ff */
[----:B------:R-:W-:Y:S02]  /*60b0*/  F2FP.F16.F32.PACK_AB R83, RZ, R83 ;  /* 0x00000053ff53723e */ /* 0x000fe400000000ff */
[----:B------:R-:W-:Y:S01]  /*60c0*/  F2FP.F16.F32.PACK_AB R84, RZ, R84 ;  /* 0x00000054ff54723e */ /* 0x000fe200000000ff */
[----:B0-----:R-:W-:Y:S01]  /*60d0*/  @P5 IMAD.MOV.U32 R4, RZ, RZ, R8 ;  /* 0x000000ffff045224 */ /* 0x001fe200078e0008 */
[----:B------:R-:W-:Y:S01]  /*60e0*/  F2FP.F16.F32.PACK_AB R85, RZ, R85 ;  /* 0x00000055ff55723e */ /* 0x000fe200000000ff */
[----:B------:R-:W-:Y:S01]  /*60f0*/  @P5 IMAD.MOV.U32 R5, RZ, RZ, R9 ;  /* 0x000000ffff055224 */ /* 0x000fe200078e0009 */
[----:B------:R-:W-:-:S02]  /*6100*/  F2FP.F16.F32.PACK_AB R86, RZ, R86 ;  /* 0x00000056ff56723e */ /* 0x000fc400000000ff */
[----:B------:R-:W-:Y:S02]  /*6110*/  F2FP.F16.F32.PACK_AB R87, RZ, R87 ;  /* 0x00000057ff57723e */ /* 0x000fe400000000ff */
[----:B------:R0:W-:Y:S01]  /*6120*/  @P5 STG.E.U16 desc[UR38][R4.64+0xd2], R79 ;  /* 0x0000d24f04005986 */ /* 0x0001e2000c101526 */
[C---:B------:R-:W-:Y:S02]  /*6130*/  ISETP.GT.AND P5, PT, R3.reuse, RZ, P3 ;  /* 0x000000ff0300720c */ /* 0x040fe40001fa4270 */
[----:B------:R-:W-:-:S11]  /*6140*/  ISETP.GT.AND P3, PT, R3, 0x8, P3 ;  /* 0x000000080300780c */ /* 0x000fd60001f64270 */
[----:B0-----:R-:W-:Y:S02]  /*6150*/  @P5 IMAD.MOV.U32 R4, RZ, RZ, R6 ;  /* 0x000000ffff045224 */ /* 0x001fe400078e0006 */
[----:B------:R-:W-:-:S05]  /*6160*/  @P5 IMAD.MOV.U32 R5, RZ, RZ, R7 ;  /* 0x000000ffff055224 */ /* 0x000fca00078e0007 */
[----:B------:R0:W-:Y:S01]  /*6170*/  @P5 STG.E.U16 desc[UR38][R4.64+0xe0], R80 ;  /* 0x0000e05004005986 */ /* 0x0001e2000c101526 */
[C---:B------:R-:W-:Y:S02]  /*6180*/  ISETP.GT.AND P5, PT, R3.reuse, RZ, P0 ;  /* 0x000000ff0300720c */ /* 0x040fe400007a4270 */
[----:B------:R-:W-:Y:S01]  /*6190*/  ISETP.GT.AND P0, PT, R3, 0x8, P0 ;  /* 0x000000080300780c */ /* 0x000fe20000704270 */
[----:B0-----:R-:W-:Y:S02]  /*61a0*/  @P4 IMAD.MOV.U32 R4, RZ, RZ, R6 ;  /* 0x000000ffff044224 */ /* 0x001fe400078e0006 */
[----:B------:R-:W-:-:S05]  /*61b0*/  @P4 IMAD.MOV.U32 R5, RZ, RZ, R7 ;  /* 0x000000ffff054224 */ /* 0x000fca00078e0007 */
[----:B------:R0:W-:Y:S01]  /*61c0*/  @P4 STG.E.U16 desc[UR38][R4.64+0xe2], R81 ;  /* 0x0000e25104004986 */ /* 0x0001e2000c101526 */
[C---:B------:R-:W-:Y:S02]  /*61d0*/  ISETP.GT.AND P4, PT, R3.reuse, RZ, P1 ;  /* 0x000000ff0300720c */ /* 0x040fe40000f84270 */
[----:B------:R-:W-:Y:S01]  /*61e0*/  ISETP.GT.AND P1, PT, R3, 0x8, P1 ;  /* 0x000000080300780c */ /* 0x000fe20000f24270 */
[----:B0-----:R-:W-:Y:S02]  /*61f0*/  @P3 IMAD.MOV.U32 R4, RZ, RZ, R8 ;  /* 0x000000ffff043224 */ /* 0x001fe400078e0008 */
[----:B------:R-:W-:-:S05]  /*6200*/  @P3 IMAD.MOV.U32 R5, RZ, RZ, R9 ;  /* 0x000000ffff053224 */ /* 0x000fca00078e0009 */
[----:B------:R0:W-:Y:S02]  /*6210*/  @P3 STG.E.U16 desc[UR38][R4.64+0xe0], R82 ;  /* 0x0000e05204003986 */ /* 0x0001e4000c101526 */
[----:B0-----:R-:W-:Y:S02]  /*6220*/  @P2 IMAD.MOV.U32 R4, RZ, RZ, R8 ;  /* 0x000000ffff042224 */ /* 0x001fe400078e0008 */
[----:B------:R-:W-:-:S05]  /*6230*/  @P2 IMAD.MOV.U32 R5, RZ, RZ, R9 ;  /* 0x000000ffff052224 */ /* 0x000fca00078e0009 */
[----:B------:R0:W-:Y:S02]  /*6240*/  @P2 STG.E.U16 desc[UR38][R4.64+0xe2], R83 ;  /* 0x0000e25304002986 */ /* 0x0001e4000c101526 */
[----:B0-----:R-:W-:Y:S02]  /*6250*/  @P4 IMAD.MOV.U32 R4, RZ, RZ, R6 ;  /* 0x000000ffff044224 */ /* 0x001fe400078e0006 */
[----:B------:R-:W-:-:S05]  /*6260*/  @P4 IMAD.MOV.U32 R5, RZ, RZ, R7 ;  /* 0x000000ffff054224 */ /* 0x000fca00078e0007 */
[----:B------:R0:W-:Y:S04]  /*6270*/  @P4 STG.E.U16 desc[UR38][R4.64+0xf0], R84 ;  /* 0x0000f05404004986 */ /* 0x0001e8000c101526 */
[----:B------:R1:W-:Y:S01]  /*6280*/  @P5 STG.E.U16 desc[UR38][R6.64+0xf2], R85 ;  /* 0x0000f25506005986 */ /* 0x0003e2000c101526 */
[----:B0-----:R-:W-:Y:S02]  /*6290*/  @P1 IMAD.MOV.U32 R4, RZ, RZ, R8 ;  /* 0x000000ffff041224 */ /* 0x001fe400078e0008 */
[----:B------:R-:W-:-:S05]  /*62a0*/  @P1 IMAD.MOV.U32 R5, RZ, RZ, R9 ;  /* 0x000000ffff051224 */ /* 0x000fca00078e0009 */
[----:B------:R1:W-:Y:S04]  /*62b0*/  @P1 STG.E.U16 desc[UR38][R4.64+0xf0], R86 ;  /* 0x0000f05604001986 */ /* 0x0003e8000c101526 */
[----:B------:R1:W-:Y:S02]  /*62c0*/  @P0 STG.E.U16 desc[UR38][R8.64+0xf2], R87 ;  /* 0x0000f25708000986 */ /* 0x0003e4000c101526 */
.L_x_160:
[----:B------:R-:W-:Y:S05]  /*62d0*/  BSYNC B0 ;  /* 0x0000000000007941 */ /* 0x000fea0003800000 */
.L_x_34:
[----:B------:R-:W-:Y:S01]  /*62e0*/  IADD3 R16, P0, R16, UR36, RZ ;  /* 0x0000002410107c10 */ /* 0x000fe2000ff1e0ff */
[----:B------:R-:W-:Y:S01]  /*62f0*/  ULDC.64 UR4, c[0x0][0x650] ;  /* 0x0001940000047ab9 */ /* 0x000fe20000000a00 */
[----:B------:R-:W-:Y:S01]  /*6300*/  PRMT R3, RZ, 0x7610, R3 ;  /* 0x00007610ff037816 */ /* 0x000fe20000000003 */
[----:B------:R-:W-:Y:S01]  /*6310*/  IMAD.MOV.U32 R100, RZ, RZ, -0x1 ;  /* 0xffffffffff647424 */ /* 0x000fe200078e00ff */
[----:B------:R-:W-:Y:S01]  /*6320*/  IADD3.X R17, R17, UR42, RZ, P0, !PT ;  /* 0x0000002a11117c10 */ /* 0x000fe200087fe4ff */
[----:B------:R-:W-:Y:S01]  /*6330*/  IMAD.MOV.U32 R101, RZ, RZ, -0x1 ;  /* 0xffffffffff657424 */ /* 0x000fe200078e00ff */
[----:B------:R-:W-:-:S04]  /*6340*/  ISETP.GE.U32.AND P0, PT, R16, UR4, PT ;  /* 0x0000000410007c0c */ /* 0x000fc8000bf06070 */
[----:B------:R-:W-:-:S13]  /*6350*/  ISETP.GE.U32.AND.EX P0, PT, R17, UR5, PT, P0 ;  /* 0x0000000511007c0c */ /* 0x000fda000bf06100 */
[----:B------:R-:W-:Y:S05]  /*6360*/  @P0 BRA `(.L_x_161) ;  /* 0x00000004004c0947 */ /* 0x000fea0003800000 */
[----:B------:R-:W0:Y:S01]  /*6370*/  LDC.64 R10, c[0x0][0x628] ;  /* 0x00018a00ff0a7b82 */ /* 0x000e220000000a00 */
[----:B---3--:R-:W3:Y:S01]  /*6380*/  S2R R12, SR_CTAID.X ;  /* 0x00000000000c7919 */ /* 0x008ee20000002500 */
[----:B-12-4-:R-:W-:Y:S02]  /*6390*/  IMAD.MOV.U32 R8, RZ, RZ, R16 ;  /* 0x000000ffff087224 */ /* 0x016fe400078e0010 */
[----:B------:R-:W-:Y:S01]  /*63a0*/  IMAD.MOV.U32 R9, RZ, RZ, R17 ;  /* 0x000000ffff097224 */ /* 0x000fe200078e0011 */
[----:B------:R-:W1:Y:S03]  /*63b0*/  S2R R20, SR_CTAID.Y ;  /* 0x0000000000147919 */ /* 0x000e660000002600 */
[----:B------:R-:W2:Y:S08]  /*63c0*/  LDC R0, c[0x0][0x630] ;  /* 0x00018c00ff007b82 */ /* 0x000eb00000000800 */
[----:B------:R-:W4:Y:S01]  /*63d0*/  LDC.64 R14, c[0x0][0x620] ;  /* 0x00018800ff0e7b82 */ /* 0x000f220000000a00 */
[----:B0-----:R-:W-:-:S04]  /*63e0*/  ISETP.NE.U32.AND P0, PT, R10, RZ, PT ;  /* 0x000000ff0a00720c */ /* 0x001fc80003f05070 */
[----:B------:R-:W-:-:S13]  /*63f0*/  ISETP.NE.AND.EX P0, PT, R11, RZ, PT, P0 ;  /* 0x000000ff0b00720c */ /* 0x000fda0003f05300 */
[----:B-1234-:R-:W-:Y:S05]  /*6400*/  @!P0 BRA `(.L_x_162) ;  /* 0x0000000000288947 */ /* 0x01efea0003800000 */
        /* <DEDUP_REMOVED lines=10> */
.L_x_162:
[-CC-:B------:R-:W-:Y:S01]  /*64b0*/  SHF.R.U64 R101, R8, R0.reuse, R9.reuse ;  /* 0x0000000008657219 */ /* 0x180fe20000001209 */
[----:B------:R-:W0:Y:S01]  /*64c0*/  LDC.64 R26, c[0x0][0x640] ;  /* 0x00019000ff1a7b82 */ /* 0x000e220000000a00 */
[----:B------:R-:W-:Y:S01]  /*64d0*/  SHF.R.U32.HI R0, RZ, R0, R9 ;  /* 0x00000000ff007219 */ /* 0x000fe20000011609 */
[----:B------:R-:W-:Y:S01]  /*64e0*/  ULDC UR4, c[0x0][0x150] ;  /* 0x0000540000047ab9 */ /* 0x000fe20000000800 */
[----:B------:R-:W-:Y:S02]  /*64f0*/  IADD3 R3, P0, RZ, -R101, RZ ;  /* 0x80000065ff037210 */ /* 0x000fe40007f1e0ff */
[----:B------:R-:W-:-:S03]  /*6500*/  I2FP.F32.U32 R7, R12 ;  /* 0x0000000c00077245 */ /* 0x000fc60000201000 */
[----:B------:R-:W1:Y:S01]  /*6510*/  LDC R6, c[0x0][0x618] ;  /* 0x00018600ff067b82 */ /* 0x000e620000000800 */
[----:B------:R-:W-:Y:S02]  /*6520*/  IMAD.X R5, RZ, RZ, ~R0, P0 ;  /* 0x000000ffff057224 */ /* 0x000fe400000e0e00 */
[----:B------:R-:W-:Y:S01]  /*6530*/  FMUL R7, R7, UR4 ;  /* 0x0000000407077c20 */ /* 0x000fe20008400000 */
[----:B------:R-:W-:Y:S01]  /*6540*/  ULDC UR4, c[0x0][0x154] ;  /* 0x0000550000047ab9 */ /* 0x000fe20000000800 */
[-C--:B------:R-:W-:Y:S02]  /*6550*/  IMAD R0, R5, R14.reuse, RZ ;  /* 0x0000000e05007224 */ /* 0x080fe400078e02ff */
[C---:B------:R-:W-:Y:S01]  /*6560*/  IMAD.WIDE.U32 R4, R3.reuse, R14, R16 ;  /* 0x0000000e03047225 */ /* 0x040fe200078e0010 */
[----:B------:R-:W2:Y:S01]  /*6570*/  LDC R8, c[0x0][0x608] ;  /* 0x00018200ff087b82 */ /* 0x000ea20000000800 */
[----:B------:R-:W3:Y:S02]  /*6580*/  F2I.U32.TRUNC.NTZ R7, R7 ;  /* 0x0000000700077305 */ /* 0x000ee4000020f000 */
[----:B------:R-:W-:Y:S01]  /*6590*/  IMAD R3, R3, R15, R0 ;  /* 0x0000000f03037224 */ /* 0x000fe200078e0200 */
[----:B------:R-:W-:-:S03]  /*65a0*/  I2FP.F32.U32 R0, R20 ;  /* 0x0000001400007245 */ /* 0x000fc60000201000 */
[----:B------:R-:W-:Y:S01]  /*65b0*/  IMAD.IADD R3, R5, 0x1, R3 ;  /* 0x0000000105037824 */ /* 0x000fe200078e0203 */
[----:B------:R-:W4:Y:S01]  /*65c0*/  LDC R11, c[0x0][0x658] ;  /* 0x00019600ff0b7b82 */ /* 0x000f220000000800 */
[----:B0-----:R-:W-:-:S04]  /*65d0*/  ISETP.NE.U32.AND P0, PT, R26, RZ, PT ;  /* 0x000000ff1a00720c */ /* 0x001fc80003f05070 */
[----:B------:R-:W-:-:S03]  /*65e0*/  ISETP.NE.AND.EX P0, PT, R27, RZ, PT, P0 ;  /* 0x000000ff1b00720c */ /* 0x000fc60003f05300 */
[----:B------:R-:W0:Y:S01]  /*65f0*/  LDC R9, c[0x0][0x144] ;  /* 0x00005100ff097b82 */ /* 0x000e220000000800 */
[-C--:B-1----:R-:W-:Y:S01]  /*6600*/  SHF.R.U64 R10, R4, R6.reuse, R3 ;  /* 0x00000006040a7219 */ /* 0x082fe20000001203 */
[----:B---3--:R-:W-:Y:S01]  /*6610*/  IMAD.MOV R7, RZ, RZ, -R7 ;  /* 0x000000ffff077224 */ /* 0x008fe200078e0a07 */
[----:B------:R-:W-:Y:S01]  /*6620*/  SHF.R.U32.HI R3, RZ, R6, R3 ;  /* 0x00000006ff037219 */ /* 0x000fe20000011603 */
[----:B------:R-:W-:-:S04]  /*6630*/  FMUL R6, R0, UR4 ;  /* 0x0000000400067c20 */ /* 0x000fc80008400000 */
[----:B------:R-:W1:Y:S01]  /*6640*/  LDC R21, c[0x0][0x148] ;  /* 0x00005200ff157b82 */ /* 0x000e620000000800 */
[----:B------:R3:W0:Y:S01]  /*6650*/  F2I.U32.TRUNC.NTZ R14, R6 ;  /* 0x00000006000e7305 */ /* 0x000622000020f000 */
[-CC-:B--2---:R-:W-:Y:S02]  /*6660*/  SHF.R.U64 R13, R10, R8.reuse, R3.reuse ;  /* 0x000000080a0d7219 */ /* 0x184fe40000001203 */
[----:B------:R-:W-:-:S04]  /*6670*/  SHF.R.U32.HI R0, RZ, R8, R3 ;  /* 0x00000008ff007219 */ /* 0x000fc80000011603 */
[----:B-----5:R-:W2:Y:S01]  /*6680*/  LDC R24, c[0x0][0x648] ;  /* 0x00019200ff187b82 */ /* 0x020ea20000000800 */
[-CC-:B----4-:R-:W-:Y:S02]  /*6690*/  SHF.R.U64 R15, R13, R11.reuse, R0.reuse ;  /* 0x0000000b0d0f7219 */ /* 0x190fe40000001200 */
[----:B------:R-:W-:-:S03]  /*66a0*/  SHF.R.U32.HI R5, RZ, R11, R0 ;  /* 0x0000000bff057219 */ /* 0x000fc60000011600 */
[----:B------:R-:W-:Y:S02]  /*66b0*/  IMAD.MOV.U32 R4, RZ, RZ, R15 ;  /* 0x000000ffff047224 */ /* 0x000fe400078e000f */
[----:B------:R-:W4:Y:S01]  /*66c0*/  LDC R28, c[0x0][0x638] ;  /* 0x00018e00ff1c7b82 */ /* 0x000f220000000800 */
[----:B0-----:R-:W-:-:S07]  /*66d0*/  IMAD R25, R9, R7, R12 ;  /* 0x0000000709197224 */ /* 0x001fce00078e020c */
[----:B------:R-:W0:Y:S08]  /*66e0*/  LDC R29, c[0x0][0x610] ;  /* 0x00018400ff1d7b82 */ /* 0x000e300000000800 */
[----:B------:R-:W0:Y:S01]  /*66f0*/  LDC R30, c[0x0][0x600] ;  /* 0x00018000ff1e7b82 */ /* 0x000e220000000800 */
[----:B-123--:R-:W-:Y:S05]  /*6700*/  @!P0 BRA `(.L_x_163) ;  /* 0x0000000000288947 */ /* 0x00efea0003800000 */
[----:B------:R-:W1:Y:S02]  /*6710*/  LDC R0, c[0x0][0x64c] ;  /* 0x00019300ff007b82 */ /* 0x000e640000000800 */
[----:B-1----:R-:W-:-:S05]  /*6720*/  IADD3 R3, P0, R15, R0, RZ ;  /* 0x000000000f037210 */ /* 0x002fca0007f1e0ff */
        /* <DEDUP_REMOVED lines=8> */
.L_x_163:
[----:B------:R-:W-:Y:S01]  /*67b0*/  ISETP.NE.AND P0, PT, R2, 0x1, PT ;  /* 0x000000010200780c */ /* 0x000fe20003f05270 */
[----:B------:R-:W-:Y:S01]  /*67c0*/  IMAD.MOV R14, RZ, RZ, -R14 ;  /* 0x000000ffff0e7224 */ /* 0x000fe200078e0a0e */
[----:B------:R-:W-:Y:S02]  /*67d0*/  SHF.R.U64 R3, R4, R24, R5 ;  /* 0x0000001804037219 */ /* 0x000fe40000001205 */
[----:B------:R-:W-:Y:S02]  /*67e0*/  LOP3.LUT R0, R13, R98, RZ, 0xc0, !PT ;  /* 0x000000620d007212 */ /* 0x000fe400078ec0ff */
[----:B------:R-:W-:Y:S01]  /*67f0*/  LOP3.LUT R10, R10, R97, RZ, 0xc0, !PT ;  /* 0x000000610a0a7212 */ /* 0x000fe200078ec0ff */
[----:B------:R-:W-:Y:S02]  /*6800*/  IMAD.MOV R4, RZ, RZ, -R3 ;  /* 0x000000ffff047224 */ /* 0x000fe400078e0a03 */
[----:B------:R-:W-:Y:S02]  /*6810*/  IMAD R0, R93, R3, R0 ;  /* 0x000000035d007224 */ /* 0x000fe400078e0200 */
[----:B----4-:R-:W-:-:S02]  /*6820*/  IMAD R3, R4, R28, R15 ;  /* 0x0000001c04037224 */ /* 0x010fc400078e020f */
[----:B------:R-:W-:Y:S02]  /*6830*/  @P0 IMAD R25, R21, R14, R20 ;  /* 0x0000000e15190224 */ /* 0x000fe400078e0214 */
[----:B0-----:R-:W-:Y:S02]  /*6840*/  IMAD R5, R3, R30, R10 ;  /* 0x0000001e03057224 */ /* 0x001fe400078e020a */
[----:B------:R-:W-:Y:S02]  /*6850*/  IMAD R0, R0, R29, R25 ;  /* 0x0000001d00007224 */ /* 0x000fe400078e0219 */
[----:B------:R-:W-:-:S03]  /*6860*/  IMAD.MOV.U32 R4, RZ, RZ, 0x1 ;  /* 0x00000001ff047424 */ /* 0x000fc600078e00ff */
[----:B------:R-:W-:Y:S02]  /*6870*/  SEL R100, R5, R0, !P0 ;  /* 0x0000000005647207 */ /* 0x000fe40004000000 */
[----:B------:R-:W-:Y:S02]  /*6880*/  PRMT R3, R4, 0x7610, R3 ;  /* 0x0000761004037816 */ /* 0x000fe40000000003 */
[----:B------:R-:W-:-:S07]  /*6890*/  SEL R0, R0, R5, !P0 ;  /* 0x0000000500007207 */ /* 0x000fce0004000000 */
.L_x_161:
[----:B------:R-:W-:Y:S01]  /*68a0*/  UIMAD.WIDE.U32 UR4, UR41, 0x24924925, URZ ;  /* 0x24924925290478a5 */ /* 0x000fe2000f8e003f */
[----:B------:R-:W-:Y:S01]  /*68b0*/  LOP3.LUT P0, RZ, R3, 0xff, RZ, 0xc0, !PT ;  /* 0x000000ff03ff7812 */ /* 0x000fe2000780c0ff */
[----:B------:R-:W-:Y:S02]  /*68c0*/  IMAD.MOV.U32 R103, RZ, RZ, R0 ;  /* 0x000000ffff677224 */ /* 0x000fe400078e0000 */
[----:B------:R-:W-:-:S04]  /*68d0*/  UIADD3 UR4, UR41, -UR5, URZ ;  /* 0x8000000529047290 */ /* 0x000fc8000fffe03f */
[----:B------:R-:W-:-:S04]  /*68e0*/  ULEA.HI UR4, UR4, UR5, URZ, 0x1f ;  /* 0x0000000504047291 */ /* 0x000fc8000f8ff83f */
[----:B------:R-:W-:-:S04]  /*68f0*/  USHF.R.U32.HI UR4, URZ, 0x2, UR4 ;  /* 0x000000023f047899 */ /* 0x000fc80008011604 */
[----:B------:R-:W-:Y:S01]  /*6900*/  UIMAD UR41, UR4, -0x7, UR41 ;  /* 0xfffffff9042978a4 */ /* 0x000fe2000f8e0229 */
[----:B------:R-:W-:Y:S11]  /*6910*/  @P0 BRA `(.L_x_164) ;  /* 0xffffffa800f00947 */ /* 0x000ff6000383ffff */
[----:B------:R-:W-:Y:S05]  /*6920*/  EXIT ;  /* 0x000000000000794d */ /* 0x000fea0003800000 */
.L_x_7:
        /* <DEDUP_REMOVED lines=26> */
.L_x_166:
[----:B------:R-:W0:Y:S01]  /*6ad0*/  LDC.64 R28, c[0x0][0x640] ;  /* 0x00019000ff1c7b82 */ /* 0x000e220000000a00 */
[-CC-:B------:R-:W-:Y:S01]  /*6ae0*/  SHF.R.U64 R22, R14, R6.reuse, R15.reuse ;  /* 0x000000060e167219 */ /* 0x180fe2000000120f */
[----:B------:R-:W-:Y:S01]  /*6af0*/  IMAD.MOV.U32 R30, RZ, RZ, 0x1 ;  /* 0x00000001ff1e7424 */ /* 0x000fe200078e00ff */
[----:B------:R-:W-:Y:S02]  /*6b00*/  SHF.R.U32.HI R6, RZ, R6, R15 ;  /* 0x00000006ff067219 */ /* 0x000fe4000001160f */
[----:B------:R-:W-:-:S03]  /*6b10*/  IADD3 R13, P0, RZ, -R22, RZ ;  /* 0x80000016ff0d7210 */ /* 0x000fc60007f1e0ff */
[----:B------:R-:W1:Y:S02]  /*6b20*/  LDC R12, c[0x0][0x618] ;  /* 0x00018600ff0c7b82 */ /* 0x000e640000000800 */
[----:B------:R-:W-:-:S04]  /*6b30*/  IMAD.X R11, RZ, RZ, ~R6, P0 ;  /* 0x000000ffff0b7224 */ /* 0x000fc800000e0e06 */
[-C--:B------:R-:W-:Y:S02]  /*6b40*/  IMAD R6, R11, R24.reuse, RZ ;  /* 0x000000180b067224 */ /* 0x080fe400078e02ff */
[----:B------:R-:W2:Y:S01]  /*6b50*/  LDC R14, c[0x0][0x608] ;  /* 0x00018200ff0e7b82 */ /* 0x000ea20000000800 */
[----:B------:R-:W-:-:S04]  /*6b60*/  IMAD.WIDE.U32 R10, R13, R24, R16 ;  /* 0x000000180d0a7225 */ /* 0x000fc800078e0010 */
[----:B------:R-:W-:-:S03]  /*6b70*/  IMAD R13, R13, R25, R6 ;  /* 0x000000190d0d7224 */ /* 0x000fc600078e0206 */
[----:B------:R-:W3:Y:S01]  /*6b80*/  LDC R27, c[0x0][0x658] ;  /* 0x00019600ff1b7b82 */ /* 0x000ee20000000800 */
[----:B------:R-:W-:Y:S01]  /*6b90*/  IMAD.IADD R11, R11, 0x1, R13 ;  /* 0x000000010b0b7824 */ /* 0x000fe200078e020d */
[----:B0-----:R-:W-:-:S04]  /*6ba0*/  ISETP.NE.U32.AND P0, PT, R28, RZ, PT ;  /* 0x000000ff1c00720c */ /* 0x001fc80003f05070 */
[----:B------:R-:W-:Y:S02]  /*6bb0*/  ISETP.NE.AND.EX P0, PT, R29, RZ, PT, P0 ;  /* 0x000000ff1d00720c */ /* 0x000fe40003f05300 */
[----:B------:R-:W0:Y:S01]  /*6bc0*/  LDC R20, c[0x0][0x600] ;  /* 0x00018000ff147b82 */ /* 0x000e220000000800 */
[-CC-:B-1----:R-:W-:Y:S01]  /*6bd0*/  SHF.R.U64 R8, R10, R12.reuse, R11.reuse ;  /* 0x0000000c0a087219 */ /* 0x182fe2000000120b */
[----:B------:R-:W-:Y:S01]  /*6be0*/  IMAD.MOV.U32 R10, RZ, RZ, -0x1 ;  /* 0xffffffffff0a7424 */ /* 0x000fe200078e00ff */
[----:B------:R-:W-:-:S05]  /*6bf0*/  SHF.R.U32.HI R11, RZ, R12, R11 ;  /* 0x0000000cff0b7219 */ /* 0x000fca000001160b */
[----:B------:R-:W1:Y:S01]  /*6c00*/  LDC R24, c[0x0][0x648] ;  /* 0x00019200ff187b82 */ /* 0x000e620000000800 */
[-CC-:B--2---:R-:W-:Y:S02]  /*6c10*/  SHF.R.U64 R21, R8, R14.reuse, R11.reuse ;  /* 0x0000000e08157219 */ /* 0x184fe4000000120b */
[----:B------:R-:W-:-:S05]  /*6c20*/  SHF.R.U32.HI R6, RZ, R14, R11 ;  /* 0x0000000eff067219 */ /* 0x000fca000001160b */
[----:B------:R-:W2:Y:S01]  /*6c30*/  LDC R26, c[0x0][0x638] ;  /* 0x00018e00ff1a7b82 */ /* 0x000ea20000000800 */
[-C--:B---3--:R-:W-:Y:S02]  /*6c40*/  SHF.L.U32 R10, R10, R27.reuse, RZ ;  /* 0x0000001b0a0a7219 */ /* 0x088fe400000006ff */
[-CC-:B------:R-:W-:Y:S02]  /*6c50*/  SHF.R.U64 R25, R21, R27.reuse, R6.reuse ;  /* 0x0000001b15197219 */ /* 0x180fe40000001206 */
[----:B------:R-:W-:Y:S02]  /*6c60*/  LOP3.LUT R32, RZ, R10, RZ, 0x33, !PT ;  /* 0x0000000aff207212 */ /* 0x000fe400078e33ff */
[----:B------:R-:W-:Y:S01]  /*6c70*/  SHF.R.U32.HI R11, RZ, R27, R6 ;  /* 0x0000001bff0b7219 */ /* 0x000fe20000011606 */
[----:B------:R-:W3:Y:S01]  /*6c80*/  LDC R31, c[0x0][0x610] ;  /* 0x00018400ff1f7b82 */ /* 0x000ee20000000800 */
[----:B------:R-:W-:Y:S01]  /*6c90*/  IMAD.MOV.U32 R10, RZ, RZ, R25 ;  /* 0x000000ffff0a7224 */ /* 0x000fe200078e0019 */
[----:B------:R-:W-:Y:S06]  /*6ca0*/  @!P0 BRA `(.L_x_167) ;  /* 0x0000000000288947 */ /* 0x000fec0003800000 */
        /* <DEDUP_REMOVED lines=10> */
.L_x_167:
[----:B------:R-:W-:Y:S02]  /*6d50*/  ISETP.NE.AND P0, PT, R2, 0x1, PT ;  /* 0x000000010200780c */ /* 0x000fe40003f05270 */
[----:B-1----:R-:W-:Y:S01]  /*6d60*/  SHF.R.U64 R6, R10, R24, R11 ;  /* 0x000000180a067219 */ /* 0x002fe2000000120b */
[----:B0-----:R-:W-:Y:S01]  /*6d70*/  VIADD R11, R20, 0xffffffff ;  /* 0xffffffff140b7836 */ /* 0x001fe20000000000 */
[----:B------:R-:W-:Y:S02]  /*6d80*/  SHF.L.U32 R30, R30, R27, RZ ;  /* 0x0000001b1e1e7219 */ /* 0x000fe400000006ff */
[----:B------:R-:W-:Y:S01]  /*6d90*/  LOP3.LUT R5, R21, R32, RZ, 0xc0, !PT ;  /* 0x0000002015057212 */ /* 0x000fe200078ec0ff */
[----:B------:R-:W-:-:S04]  /*6da0*/  IMAD.MOV R10, RZ, RZ, -R6 ;  /* 0x000000ffff0a7224 */ /* 0x000fc800078e0a06 */
[----:B------:R-:W-:Y:S01]  /*6db0*/  IMAD R6, R30, R6, R5 ;  /* 0x000000061e067224 */ /* 0x000fe200078e0205 */
[----:B------:R-:W-:Y:S01]  /*6dc0*/  LOP3.LUT R5, R8, R11, RZ, 0xc0, !PT ;  /* 0x0000000b08057212 */ /* 0x000fe200078ec0ff */
[----:B------:R-:W-:Y:S02]  /*6dd0*/  @P0 IMAD R7, R9, R23, R4 ;  /* 0x0000001709070224 */ /* 0x000fe400078e0204 */
[----:B--2---:R-:W-:Y:S02]  /*6de0*/  IMAD R4, R10, R26, R25 ;  /* 0x0000001a0a047224 */ /* 0x004fe400078e0219 */
[----:B---3--:R-:W-:Y:S02]  /*6df0*/  IMAD R7, R6, R31, R7 ;  /* 0x0000001f06077224 */ /* 0x008fe400078e0207 */
[----:B------:R-:W-:Y:S02]  /*6e00*/  IMAD R4, R4, R20, R5 ;  /* 0x0000001404047224 */ /* 0x000fe400078e0205 */
[----:B------:R-:W-:-:S02]  /*6e10*/  IMAD.MOV.U32 R8, RZ, RZ, 0x1 ;  /* 0x00000001ff087424 */ /* 0x000fc400078e00ff */
[----:B------:R-:W-:Y:S01]  /*6e20*/  IMAD.MOV.U32 R6, RZ, RZ, R22 ;  /* 0x000000ffff067224 */ /* 0x000fe200078e0016 */
[----:B------:R-:W-:Y:S02]  /*6e30*/  SEL R20, R4, R7, !P0 ;  /* 0x0000000704147207 */ /* 0x000fe40004000000 */
[----:B------:R-:W-:-:S07]  /*6e40*/  SEL R21, R7, R4, !P0 ;  /* 0x0000000407157207 */ /* 0x000fce0004000000 */
.L_x_165:
[----:B------:R-:W-:-:S08]  /*6e50*/  NOP ;  /* 0x0000000000007918 */ /* 0x000fd00000000000 */
[----:B------:R-:W0:-:S00]  /*6e60*/  USETMAXREG.DEALLOC.CTAPOOL 0x28 ;  /* 0x00000028000079c8 */ /* 0x000e0000080e0500 */
[----:B0-----:R-:W-:-:S13]  /*6e70*/  ISETP.NE.AND P0, PT, R3, RZ, PT ;  /* 0x000000ff0300720c */ /* 0x001fda0003f05270 */
[----:B------:R-:W-:Y:S05]  /*6e80*/  @P0 EXIT ;  /* 0x000000000000094d */ /* 0x000fea0003800000 */
[----:B------:R-:W-:Y:S01]  /*6e90*/  LOP3.LUT P0, RZ, R8, 0xff, RZ, 0xc0, !PT ;  /* 0x000000ff08ff7812 */ /* 0x000fe2000780c0ff */
[----:B------:R-:W-:Y:S02]  /*6ea0*/  IMAD.MOV.U32 R3, RZ, RZ, 0x1 ;  /* 0x00000001ff037424 */ /* 0x000fe400078e00ff */
[----:B------:R-:W-:-:S10]  /*6eb0*/  IMAD.MOV.U32 R8, RZ, RZ, RZ ;  /* 0x000000ffff087224 */ /* 0x000fd400078e00ff */
[----:B------:R-:W-:Y:S05]  /*6ec0*/  @!P0 BRA `(.L_x_168) ;  /* 0x0000000c00588947 */ /* 0x000fea0003800000 */
[----:B------:R-:W0:Y:S01]  /*6ed0*/  LDC R3, c[0x0][0x28c] ;  /* 0x0000a300ff037b82 */ /* 0x000e220000000800 */
[----:B------:R-:W1:Y:S01]  /*6ee0*/  S2R R13, SR_CgaCtaId ;  /* 0x00000000000d7919 */ /* 0x000e620000008800 */
[----:B------:R-:W-:Y:S01]  /*6ef0*/  ULDC UR5, c[0x0][0x658] ;  /* 0x0001960000057ab9 */ /* 0x000fe20000000800 */
[----:B------:R-:W-:Y:S01]  /*6f00*/  UMOV UR6, 0xffffffff ;  /* 0xffffffff00067882 */ /* 0x000fe20000000000 */
[----:B------:R-:W-:Y:S01]  /*6f10*/  BSSY B0, `(.L_x_168) ;  /* 0x00000d1000007945 */ /* 0x000fe20003800000 */
[----:B------:R-:W-:Y:S01]  /*6f20*/  USHF.L.U32 UR6, UR6, UR5, URZ ;  /* 0x0000000506067299 */ /* 0x000fe2000800063f */
[----:B------:R-:W-:Y:S01]  /*6f30*/  IMAD.MOV.U32 R10, RZ, RZ, 0x1 ;  /* 0x00000001ff0a7424 */ /* 0x000fe200078e00ff */
[----:B------:R-:W-:Y:S01]  /*6f40*/  LOP3.LUT R9, R18, 0x2, RZ, 0xfc, !PT ;  /* 0x0000000212097812 */ /* 0x000fe200078efcff */
[----:B------:R-:W-:Y:S01]  /*6f50*/  IMAD.MOV.U32 R8, RZ, RZ, RZ ;  /* 0x000000ffff087224 */ /* 0x000fe200078e00ff */
[----:B------:R-:W-:Y:S01]  /*6f60*/  ULDC UR4, c[0x0][0x600] ;  /* 0x0001800000047ab9 */ /* 0x000fe20000000800 */
[----:B------:R-:W-:Y:S01]  /*6f70*/  UMOV UR7, 0x1 ;  /* 0x0000000100077882 */ /* 0x000fe20000000000 */
[----:B------:R-:W-:-:S02]  /*6f80*/  UIADD3 UR13, UR4, -0x1, URZ ;  /* 0xffffffff040d7890 */ /* 0x000fc4000fffe03f */
[----:B------:R-:W-:Y:S02]  /*6f90*/  USHF.L.U32 UR15, UR7, UR5, URZ ;  /* 0x00000005070f7299 */ /* 0x000fe4000800063f */
[----:B------:R-:W-:Y:S01]  /*6fa0*/  ULOP3.LUT UR14, URZ, UR6, URZ, 0x33, !UPT ;  /* 0x000000063f0e7292 */ /* 0x000fe2000f8e333f */
[----:B------:R-:W-:Y:S01]  /*6fb0*/  ULDC.64 UR22, c[0x0][0x198] ;  /* 0x0000660000167ab9 */ /* 0x000fe20000000a00 */
[----:B0-----:R-:W-:-:S05]  /*6fc0*/  VIADD R3, R3, 0x3f ;  /* 0x0000003f03037836 */ /* 0x001fca0000000000 */
[----:B------:R-:W-:-:S04]  /*6fd0*/  SHF.R.S32.HI R4, RZ, 0x1f, R3 ;  /* 0x0000001fff047819 */ /* 0x000fc80000011403 */
[----:B------:R-:W-:Y:S01]  /*6fe0*/  LEA.HI R4, R4, R3, RZ, 0x6 ;  /* 0x0000000304047211 */ /* 0x000fe200078f30ff */
[C---:B-1----:R-:W-:Y:S02]  /*6ff0*/  IMAD.SHL.U32 R12, R13.reuse, 0x20, RZ ;  /* 0x000000200d0c7824 */ /* 0x042fe400078e00ff */
[----:B------:R-:W-:Y:S01]  /*7000*/  IMAD.SHL.U32 R13, R13, 0x800, RZ ;  /* 0x000008000d0d7824 */ /* 0x000fe200078e00ff */
[----:B------:R-:W-:Y:S01]  /*7010*/  SHF.R.S32.HI R11, RZ, 0x6, R4 ;  /* 0x00000006ff0b7819 */ /* 0x000fe20000011404 */
[----:B------:R-:W-:Y:S01]  /*7020*/  IMAD.MOV.U32 R3, RZ, RZ, 0x1 ;  /* 0x00000001ff037424 */ /* 0x000fe200078e00ff */
[----:B------:R-:W-:Y:S02]  /*7030*/  LOP3.LUT R12, R12, 0x20, RZ, 0xc0, !PT ;  /* 0x000000200c0c7812 */ /* 0x000fe400078ec0ff */
[----:B------:R-:W-:Y:S01]  /*7040*/  LOP3.LUT R13, R13, 0x800, RZ, 0xc0, !PT ;  /* 0x000008000d0d7812 */ /* 0x000fe200078ec0ff */
[----:B------:R-:W-:-:S07]  /*7050*/  VIADD R19, R11, 0x1 ;  /* 0x000000010b137836 */ /* 0x000fce0000000000 */
.L_x_179:
[----:B------:R-:W-:-:S03]  /*7060*/  UMOV UR4, 0xffffffff ;  /* 0xffffffff00047882 */ /* 0x000fc60000000000 */
[----:B------:R-:W-:Y:S05]  /*7070*/  BRA.DIV UR4, `(.L_x_169) ;  /* 0x0000001204407947 */ /* 0x000fea000b800000 */
[----:B------:R-:W-:-:S13]  /*7080*/  ELECT P6, URZ, PT ;  /* 0x00000000003f782f */ /* 0x000fda00038c0000 */
.L_x_193:
[----:B------:R-:W-:Y:S04]  /*7090*/  BSSY B1, `(.L_x_170) ;  /* 0x0000043000017945 */ /* 0x000fe80003800000 */
[----:B------:R-:W-:Y:S05]  /*70a0*/  @!P6 BRA `(.L_x_171) ;  /* 0x000000040004e947 */ /* 0x000fea0003800000 */
[----:B------:R-:W0:Y:S02]  /*70b0*/  LDC R4, c[0x0][0x28c] ;  /* 0x0000a300ff047b82 */ /* 0x000e240000000800 */
[----:B0-----:R-:W-:-:S13]  /*70c0*/  ISETP.GE.AND P0, PT, R4, 0x1, PT ;  /* 0x000000010400780c */ /* 0x001fda0003f06270 */
[----:B------:R-:W-:Y:S05]  /*70d0*/  @!P0 BRA `(.L_x_171) ;  /* 0x0000000000f88947 */ /* 0x000fea0003800000 */
[----:B------:R-:W-:Y:S02]  /*70e0*/  IMAD.SHL.U32 R22, R20, 0x80, RZ ;  /* 0x0000008014167824 */ /* 0x000fe400078e00ff */
[----:B------:R-:W-:Y:S02]  /*70f0*/  IMAD.SHL.U32 R21, R21, 0x80, RZ ;  /* 0x0000008015157824 */ /* 0x000fe400078e00ff */
[----:B------:R-:W-:Y:S02]  /*7100*/  IMAD.MOV.U32 R25, RZ, RZ, RZ ;  /* 0x000000ffff197224 */ /* 0x000fe400078e00ff */
[----:B------:R-:W-:Y:S02]  /*7110*/  IMAD.MOV.U32 R4, RZ, RZ, R12 ;  /* 0x000000ffff047224 */ /* 0x000fe400078e000c */
[----:B------:R-:W-:Y:S02]  /*7120*/  IMAD.MOV.U32 R5, RZ, RZ, R19 ;  /* 0x000000ffff057224 */ /* 0x000fe400078e0013 */
[----:B------:R-:W-:-:S02]  /*7130*/  IMAD.MOV.U32 R7, RZ, RZ, R3 ;  /* 0x000000ffff077224 */ /* 0x000fc400078e0003 */
[----:B------:R-:W-:Y:S02]  /*7140*/  IMAD.MOV.U32 R14, RZ, RZ, R8 ;  /* 0x000000ffff0e7224 */ /* 0x000fe400078e0008 */
[----:B------:R-:W-:-:S07]  /*7150*/  VIADD R26, R22, 0x40 ;  /* 0x00000040161a7836 */ /* 0x000fce0000000000 */
.L_x_174:
[----:B------:R-:W0:Y:S01]  /*7160*/  S2R R20, SR_CgaCtaId ;  /* 0x0000000000147919 */ /* 0x000e220000008800 */
[----:B------:R-:W-:Y:S02]  /*7170*/  MOV R15, 0x400 ;  /* 0x00000400000f7802 */ /* 0x000fe40000000f00 */
[----:B------:R-:W-:Y:S02]  /*7180*/  ISETP.NE.AND P1, PT, R0, RZ, PT ;  /* 0x000000ff0000720c */ /* 0x000fe40003f25270 */
[----:B0-----:R-:W-:Y:S02]  /*7190*/  LEA R23, R20, R15, 0x18 ;  /* 0x0000000f14177211 */ /* 0x001fe400078ec0ff */
[----:B------:R-:W-:-:S09]  /*71a0*/  SHF.L.U32 R15, R7, 0x1f, RZ ;  /* 0x0000001f070f7819 */ /* 0x000fd200000006ff */
[----:B------:R-:W0:Y:S01]  /*71b0*/  @!P1 LDC R20, c[0x0][0x500] ;  /* 0x00014000ff149b82 */ /* 0x000e220000000800 */
[----:B------:R-:W-:-:S04]  /*71c0*/  IMAD R24, R14, 0x8, R23 ;  /* 0x000000080e187824 */ /* 0x000fc800078e0217 */
[----:B------:R-:W1:Y:S02]  /*71d0*/  SYNCS.PHASECHK.TRANS64.TRYWAIT P0, [R24+URZ+0x38], R15 ;  /* 0x0000380f180075a7 */ /* 0x000e64000800017f */
[----:B-1----:R-:W-:Y:S05]  /*71e0*/  @!P0 BRA `(.L_x_172) ;  /* 0x0000001000048947 */ /* 0x002fea0003800000 */
.L_x_194:
[----:B-1----:R-:W-:Y:S01]  /*71f0*/  PRMT R15, R9, 0x9910, RZ ;  /* 0x00009910090f7816 */ /* 0x002fe200000000ff */
[----:B0-----:R0:W-:Y:S03]  /*7200*/  @!P1 SYNCS.ARRIVE.TRANS64 RZ, [R24+URZ], R20 ;  /* 0x0000001418ff99a7 */ /* 0x0011e6000800003f */
[----:B------:R-:W-:-:S13]  /*7210*/  ISETP.NE.AND P0, PT, R15, 0x2, PT ;  /* 0x000000020f00780c */ /* 0x000fda0003f05270 */
[----:B0-----:R-:W-:Y:S05]  /*7220*/  @P0 BRA `(.L_x_173) ;  /* 0x0000000000040947 */ /* 0x001fea0003800000 */
[----:B------:R-:W-:Y:S01]  /*7230*/  BPT.TRAP 0x1 ;  /* 0x000000040000795c */ /* 0x000fe20000300000 */
.L_x_173:
[----:B------:R-:W-:Y:S01]  /*7240*/  IMAD R15, R14, 0x2000, R13 ;  /* 0x000020000e0f7824 */ /* 0x000fe200078e020d */
[----:B------:R-:W-:Y:S01]  /*7250*/  R2UR UR25, R24 ;  /* 0x00000000181972ca */ /* 0x000fe200000e0000 */
[--C-:B------:R-:W-:Y:S01]  /*7260*/  IMAD R20, R14, 0x4000, R23.reuse ;  /* 0x000040000e147824 */ /* 0x100fe200078e0217 */
[----:B------:R-:W-:Y:S01]  /*7270*/  R2UR UR28, R6 ;  /* 0x00000000061c72ca */ /* 0x000fe200000e0000 */
[----:B------:R-:W-:Y:S01]  /*7280*/  IMAD R15, R15, 0x2, R23 ;  /* 0x000000020f0f7824 */ /* 0x000fe200078e0217 */
[----:B------:R-:W-:Y:S01]  /*7290*/  UIADD3 UR4, UP0, UR22, 0xf0, URZ ;  /* 0x000000f016047890 */ /* 0x000fe2000ff1e03f */
[----:B------:R-:W-:Y:S01]  /*72a0*/  VIADD R5, R5, 0xffffffff ;  /* 0xffffffff05057836 */ /* 0x000fe20000000000 */
[----:B------:R-:W-:Y:S01]  /*72b0*/  R2UR UR24, R20 ;  /* 0x00000000141872ca */ /* 0x000fe200000e0000 */
[----:B------:R-:W-:Y:S01]  /*72c0*/  UIADD3 UR30, UP1, UR22, 0x1f0, URZ ;  /* 0x000001f0161e7890 */ /* 0x000fe2000ff3e03f */
[----:B------:R-:W-:Y:S01]  /*72d0*/  R2UR UR8, R15 ;  /* 0x000000000f0872ca */ /* 0x000fe200000e0000 */
[----:B------:R-:W-:Y:S01]  /*72e0*/  UIADD3.X UR5, URZ, UR23, URZ, UP0, !UPT ;  /* 0x000000173f057290 */ /* 0x000fe200087fe43f */
[----:B------:R-:W-:Y:S01]  /*72f0*/  R2UR UR19, R4 ;  /* 0x00000000041372ca */ /* 0x000fe200000e0000 */
[----:B------:R-:W-:Y:S01]  /*7300*/  UIADD3.X UR31, URZ, UR23, URZ, UP1, !UPT ;  /* 0x000000173f1f7290 */ /* 0x000fe20008ffe43f */
[----:B------:R-:W-:Y:S01]  /*7310*/  R2UR UR26, R25 ;  /* 0x00000000191a72ca */ /* 0x000fe200000e0000 */
[----:B------:R-:W-:Y:S01]  /*7320*/  VIADD R14, R14, 0x1 ;  /* 0x000000010e0e7836 */ /* 0x000fe20000000000 */
[----:B------:R-:W-:Y:S01]  /*7330*/  R2UR UR27, R21 ;  /* 0x00000000151b72ca */ /* 0x000fe200000e0000 */
[----:B------:R-:W-:Y:S01]  /*7340*/  UMOV UR6, 0x0 ;  /* 0x0000000000067882 */ /* 0x000fe20000000000 */
[----:B------:R-:W-:Y:S01]  /*7350*/  R2UR UR18, R22 ;  /* 0x00000000161272ca */ /* 0x000fe200000e0000 */
[----:B------:R-:W-:Y:S01]  /*7360*/  UMOV UR7, 0x10000000 ;  /* 0x1000000000077882 */ /* 0x000fe20000000000 */
[----:B------:R-:W-:Y:S01]  /*7370*/  R2UR UR10, R26 ;  /* 0x000000001a0a72ca */ /* 0x000fe200000e0000 */
[----:B------:R-:W-:Y:S01]  /*7380*/  UIADD3 UR24, UR24, 0x180, URZ ;  /* 0x0000018018187890 */ /* 0x000fe2000fffe03f */
[----:B------:R-:W-:Y:S01]  /*7390*/  ISETP.GT.AND P1, PT, R5, 0x1, PT ;  /* 0x000000010500780c */ /* 0x000fe20003f24270 */
[----:B------:R-:W-:Y:S01]  /*73a0*/  UIADD3 UR16, UR8, 0x1c180, URZ ;  /* 0x0001c18008107890 */ /* 0x000fe2000fffe03f */
[----:B------:R-:W-:Y:S01]  /*73b0*/  ISETP.NE.AND P0, PT, R14, 0x7, PT ;  /* 0x000000070e00780c */ /* 0x000fe20003f05270 */
[----:B------:R-:W-:Y:S01]  /*73c0*/  UIADD3 UR8, UR8, 0x1e180, URZ ;  /* 0x0001e18008087890 */ /* 0x000fe2000fffe03f */
[----:B------:R-:W-:Y:S01]  /*73d0*/  VIADD R4, R4, 0x40 ;  /* 0x0000004004047836 */ /* 0x000fe20000000000 */
[----:B------:R-:W-:Y:S01]  /*73e0*/  UMOV UR21, 0x30000 ;  /* 0x0003000000157882 */ /* 0x000fe20000000000 */
[----:B------:R-:W-:Y:S01]  /*73f0*/  UMOV UR17, UR25 ;  /* 0x0000001900117c82 */ /* 0x000fe20008000000 */
[----:B------:R-:W-:Y:S01]  /*7400*/  UMOV UR20, UR28 ;  /* 0x0000001c00147c82 */ /* 0x000fe20008000000 */
[----:B------:R-:W-:Y:S01]  /*7410*/  UMOV UR9, UR25 ;  /* 0x0000001900097c82 */ /* 0x000fe20008000000 */
[----:B------:R-:W-:Y:S01]  /*7420*/  UMOV UR11, UR19 ;  /* 0x00000013000b7c82 */ /* 0x000fe20008000000 */
[----:B------:R0:W-:Y:S01]  /*7430*/  UTMALDG.3D [UR24], [UR4], desc[UR6] ;  /* 0x00000618040075b4 */ /* 0x0001e20008011000 */
[----:B------:R-:W-:Y:S01]  /*7440*/  UMOV UR12, UR28 ;  /* 0x0000001c000c7c82 */ /* 0x000fe20008000000 */
[----:B------:R-:W-:Y:S01]  /*7450*/  SEL R20, RZ, 0x1, P0 ;  /* 0x00000001ff147807 */ /* 0x000fe20000000000 */
[----:B------:R-:W-:Y:S01]  /*7460*/  VIADD R25, R25, 0x40 ;  /* 0x0000004019197836 */ /* 0x000fe20000000000 */
[----:B------:R-:W-:-:S02]  /*7470*/  SEL R14, R14, RZ, P0 ;  /* 0x000000ff0e0e7207 */ /* 0x000fc40000000000 */
[----:B------:R-:W-:Y:S01]  /*7480*/  LOP3.LUT R7, R7, R20, RZ, 0x3c, !PT ;  /* 0x0000001407077212 */ /* 0x000fe200078e3cff */
[----:B------:R0:W-:Y:S01]  /*7490*/  UTMALDG.3D.MULTICAST [UR16], [UR30], UR21, desc[UR6] ;  /* 0x000006101e0073b4 */ /* 0x0001e20008011815 */
[----:B------:R0:W-:Y:S02]  /*74a0*/  UTMALDG.3D.MULTICAST [UR8], [UR30], UR21, desc[UR6] ;  /* 0x000006081e0073b4 */ /* 0x0001e40008011815 */
[----:B0-----:R-:W-:Y:S05]  /*74b0*/  @P1 BRA `(.L_x_174) ;  /* 0xfffffffc00281947 */ /* 0x001fea000383ffff */
.L_x_171:
[----:B------:R-:W-:Y:S05]  /*74c0*/  BSYNC B1 ;  /* 0x0000000000017941 */ /* 0x000fea0003800000 */
.L_x_170:
[----:B------:R-:W-:Y:S01]  /*74d0*/  LOP3.LUT P1, RZ, R10, 0xff, RZ, 0xc0, !PT ;  /* 0x000000ff0aff7812 */ /* 0x000fe2000782c0ff */
[C---:B------:R-:W-:Y:S01]  /*74e0*/  IMAD.IADD R15, R11.reuse, 0x1, R8 ;  /* 0x000000010b0f7824 */ /* 0x040fe200078e0208 */
[----:B------:R-:W-:Y:S01]  /*74f0*/  ULDC.64 UR4, c[0x0][0x650] ;  /* 0x0001940000047ab9 */ /* 0x000fe20000000a00 */
[----:B------:R-:W-:Y:S01]  /*7500*/  ISETP.GE.U32.AND P2, PT, R11, 0x7, PT ;  /* 0x000000070b00780c */ /* 0x000fe20003f46070 */
[----:B------:R-:W-:Y:S01]  /*7510*/  BSSY B1, `(.L_x_175) ;  /* 0x000006e000017945 */ /* 0x000fe20003800000 */
[C---:B------:R-:W-:Y:S01]  /*7520*/  IMAD.WIDE.U32 R4, R15.reuse, 0x24924925, RZ ;  /* 0x249249250f047825 */ /* 0x040fe200078e00ff */
[----:B------:R-:W-:Y:S02]  /*7530*/  ISETP.GT.U32.AND P0, PT, R15, 0x6, PT ;  /* 0x000000060f00780c */ /* 0x000fe40003f04070 */
[----:B------:R-:W-:Y:S01]  /*7540*/  PRMT R10, RZ, 0x7610, R10 ;  /* 0x00007610ff0a7816 */ /* 0x000fe2000000000a */
[----:B------:R-:W-:Y:S01]  /*7550*/  IMAD.MOV.U32 R21, RZ, RZ, -0x1 ;  /* 0xffffffffff157424 */ /* 0x000fe200078e00ff */
[----:B------:R-:W-:Y:S01]  /*7560*/  ISETP.LT.U32.AND P0, PT, R11, 0x7, P0 ;  /* 0x000000070b00780c */ /* 0x000fe20000701070 */
[----:B------:R-:W-:-:S02]  /*7570*/  IMAD.MOV.U32 R20, RZ, RZ, -0x1 ;  /* 0xffffffffff147424 */ /* 0x000fc400078e00ff */
[----:B------:R-:W0:Y:S01]  /*7580*/  @P1 S2R R7, SR_CgaCtaId ;  /* 0x0000000000071919 */ /* 0x000e220000008800 */
[----:B------:R-:W-:Y:S02]  /*7590*/  SEL R4, RZ, 0x1, !P0 ;  /* 0x00000001ff047807 */ /* 0x000fe40004000000 */
[----:B------:R-:W-:Y:S02]  /*75a0*/  IADD3 R16, P0, R16, UR36, RZ ;  /* 0x0000002410107c10 */ /* 0x000fe4000ff1e0ff */
[----:B------:R-:W-:Y:S02]  /*75b0*/  @P1 MOV R6, 0x400 ;  /* 0x0000040000061802 */ /* 0x000fe40000000f00 */
[----:B------:R-:W-:Y:S02]  /*75c0*/  IADD3.X R17, R17, UR42, RZ, P0, !PT ;  /* 0x0000002a11117c10 */ /* 0x000fe400087fe4ff */
[----:B------:R-:W-:Y:S02]  /*75d0*/  ISETP.GE.U32.AND P0, PT, R16, UR4, PT ;  /* 0x0000000410007c0c */ /* 0x000fe4000bf06070 */
[----:B------:R-:W-:-:S02]  /*75e0*/  LOP3.LUT R3, R3, R4, RZ, 0x3c, !PT ;  /* 0x0000000403037212 */ /* 0x000fc400078e3cff */
[----:B------:R-:W-:Y:S02]  /*75f0*/  ISETP.GE.U32.AND.EX P0, PT, R17, UR5, PT, P0 ;  /* 0x0000000511007c0c */ /* 0x000fe4000bf06100 */
[----:B------:R-:W-:Y:S02]  /*7600*/  PRMT R4, RZ, 0x7610, R4 ;  /* 0x00007610ff047816 */ /* 0x000fe40000000004 */
[----:B0-----:R-:W-:Y:S01]  /*7610*/  @P1 LEA R6, R7, R6, 0x18 ;  /* 0x0000000607061211 */ /* 0x001fe200078ec0ff */
[----:B------:R-:W-:-:S03]  /*7620*/  IMAD.IADD R7, R15, 0x1, -R5 ;  /* 0x000000010f077824 */ /* 0x000fc600078e0a05 */
[----:B------:R0:W-:Y:S02]  /*7630*/  @P1 SYNCS.ARRIVE.TRANS64.A1T0 RZ, [R6+URZ+0x88], RZ ;  /* 0x000088ff06ff19a7 */ /* 0x0001e4000810003f */
[----:B------:R-:W-:-:S04]  /*7640*/  LEA.HI R7, R7, R5, RZ, 0x1f ;  /* 0x0000000507077211 */ /* 0x000fc800078ff8ff */
[----:B------:R-:W-:Y:S01]  /*7650*/  SHF.R.U32.HI R8, RZ, 0x2, R7 ;  /* 0x00000002ff087819 */ /* 0x000fe20000011607 */
[----:B0-----:R-:W-:-:S03]  /*7660*/  IMAD.MOV.U32 R6, RZ, RZ, -0x1 ;  /* 0xffffffffff067424 */ /* 0x001fc600078e00ff */
[----:B------:R-:W-:Y:S01]  /*7670*/  @P2 LOP3.LUT R3, R3, 0x1, R8, 0x78, !PT ;  /* 0x0000000103032812 */ /* 0x000fe200078e7808 */
[----:B------:R-:W-:Y:S01]  /*7680*/  IMAD R8, R8, -0x7, R15 ;  /* 0xfffffff908087824 */ /* 0x000fe200078e020f */
[----:B------:R-:W-:Y:S06]  /*7690*/  @P0 BRA `(.L_x_176) ;  /* 0x0000000400540947 */ /* 0x000fec0003800000 */
[----:B------:R-:W0:Y:S01]  /*76a0*/  S2R R15, SR_CTAID.X ;  /* 0x00000000000f7919 */ /* 0x000e220000002500 */
[----:B------:R-:W-:Y:S01]  /*76b0*/  ULDC.64 UR4, c[0x0][0x628] ;  /* 0x00018a0000047ab9 */ /* 0x000fe20000000a00 */
[----:B------:R-:W-:Y:S01]  /*76c0*/  ULDC UR7, c[0x0][0x630] ;  /* 0x00018c0000077ab9 */ /* 0x000fe20000000800 */
[----:B------:R-:W-:Y:S01]  /*76d0*/  ISETP.NE.U32.AND P0, PT, RZ, UR4, PT ;  /* 0x00000004ff007c0c */ /* 0x000fe2000bf05070 */
[----:B------:R-:W1:Y:S01]  /*76e0*/  S2R R20, SR_CTAID.Y ;  /* 0x0000000000147919 */ /* 0x000e620000002600 */
[----:B------:R-:W-:Y:S01]  /*76f0*/  ULDC UR8, c[0x0][0x150] ;  /* 0x0000540000087ab9 */ /* 0x000fe20000000800 */
[----:B------:R-:W-:Y:S01]  /*7700*/  IMAD.MOV.U32 R4, RZ, RZ, R16 ;  /* 0x000000ffff047224 */ /* 0x000fe200078e0010 */
[----:B------:R-:W-:Y:S01]  /*7710*/  ISETP.NE.AND.EX P0, PT, RZ, UR5, PT, P0 ;  /* 0x00000005ff007c0c */ /* 0x000fe2000bf05300 */
[----:B------:R-:W-:Y:S01]  /*7720*/  IMAD.MOV.U32 R5, RZ, RZ, R17 ;  /* 0x000000ffff057224 */ /* 0x000fe200078e0011 */
[----:B0-----:R-:W-:-:S11]  /*7730*/  I2FP.F32.U32 R22, R15 ;  /* 0x0000000f00167245 */ /* 0x001fd60000201000 */
[----:B------:R-:W-:Y:S05]  /*7740*/  @!P0 BRA `(.L_x_177) ;  /* 0x0000000000288947 */ /* 0x000fea0003800000 */
[----:B------:R-:W-:Y:S02]  /*7750*/  ULDC UR6, c[0x0][0x634] ;  /* 0x00018d0000067ab9 */ /* 0x000fe40000000800 */
[----:B------:R-:W-:-:S05]  /*7760*/  IADD3 R5, P0, R16, UR6, RZ ;  /* 0x0000000610057c10 */ /* 0x000fca000ff1e0ff */
[----:B------:R-:W-:-:S04]  /*7770*/  IMAD.X R21, RZ, RZ, R17, P0 ;  /* 0x000000ffff157224 */ /* 0x000fc800000e0611 */
[----:B------:R-:W-:-:S04]  /*7780*/  IMAD.WIDE.U32 R6, R21, UR4, RZ ;  /* 0x0000000415067c25 */ /* 0x000fc8000f8e00ff */
[----:B------:R-:W-:-:S04]  /*7790*/  IMAD.WIDE.U32 R6, P0, R5, UR5, R6 ;  /* 0x0000000505067c25 */ /* 0x000fc8000f800006 */
[----:B------:R-:W-:-:S04]  /*77a0*/  IMAD.WIDE.U32 R4, R5, UR4, RZ ;  /* 0x0000000405047c25 */ /* 0x000fc8000f8e00ff */
[----:B------:R-:W-:Y:S01]  /*77b0*/  IMAD.MOV.U32 R4, RZ, RZ, R7 ;  /* 0x000000ffff047224 */ /* 0x000fe200078e0007 */
[----:B------:R-:W-:Y:S01]  /*77c0*/  IADD3 RZ, P1, R5, R6, RZ ;  /* 0x0000000605ff7210 */ /* 0x000fe20007f3e0ff */
[----:B------:R-:W-:-:S04]  /*77d0*/  IMAD.X R5, RZ, RZ, RZ, P0 ;  /* 0x000000ffff057224 */ /* 0x000fc800000e06ff */
[----:B------:R-:W-:-:S08]  /*77e0*/  IMAD.WIDE.U32.X R4, R21, UR5, R4, P1 ;  /* 0x0000000515047c25 */ /* 0x000fd000088e0404 */
.L_x_177:
[--C-:B------:R-:W-:Y:S01]  /*77f0*/  SHF.R.U64 R14, R4, UR7, R5.reuse ;  /* 0x00000007040e7c19 */ /* 0x100fe20008001205 */
[----:B------:R-:W-:Y:S01]  /*7800*/  FMUL R22, R22, UR8 ;  /* 0x0000000816167c20 */ /* 0x000fe20008400000 */
[----:B------:R-:W-:Y:S01]  /*7810*/  SHF.R.U32.HI R4, RZ, UR7, R5 ;  /* 0x00000007ff047c19 */ /* 0x000fe20008011605 */
[----:B------:R-:W0:Y:S01]  /*7820*/  LDC R6, c[0x0][0x144] ;  /* 0x00005100ff067b82 */ /* 0x000e220000000800 */
[----:B------:R-:W-:Y:S01]  /*7830*/  IADD3 R5, P0, RZ, -R14, RZ ;  /* 0x8000000eff057210 */ /* 0x000fe20007f1e0ff */
[----:B------:R-:W-:Y:S01]  /*7840*/  ULDC UR6, c[0x0][0x154] ;  /* 0x0000550000067ab9 */ /* 0x000fe20000000800 */
[----:B-1----:R-:W-:Y:S01]  /*7850*/  I2FP.F32.U32 R7, R20 ;  /* 0x0000001400077245 */ /* 0x002fe20000201000 */
[----:B------:R-:W1:Y:S01]  /*7860*/  F2I.U32.TRUNC.NTZ R22, R22 ;  /* 0x0000001600167305 */ /* 0x000e62000020f000 */
[----:B------:R-:W-:Y:S01]  /*7870*/  ULDC.64 UR4, c[0x0][0x620] ;  /* 0x0001880000047ab9 */ /* 0x000fe20000000a00 */
[----:B------:R-:W-:Y:S01]  /*7880*/  IMAD.X R4, RZ, RZ, ~R4, P0 ;  /* 0x000000ffff047224 */ /* 0x000fe200000e0e04 */
[----:B------:R-:W-:Y:S01]  /*7890*/  ISETP.NE.AND P2, PT, R2, 0x1, PT ;  /* 0x000000010200780c */ /* 0x000fe20003f45270 */
[----:B------:R-:W-:Y:S01]  /*78a0*/  FMUL R23, R7, UR6 ;  /* 0x0000000607177c20 */ /* 0x000fe20008400000 */
[----:B------:R-:W2:Y:S01]  /*78b0*/  LDC R25, c[0x0][0x148] ;  /* 0x00005200ff197b82 */ /* 0x000ea20000000800 */
[----:B------:R-:W-:Y:S01]  /*78c0*/  IMAD R4, R4, UR4, RZ ;  /* 0x0000000404047c24 */ /* 0x000fe2000f8e02ff */
[----:B------:R-:W-:-:S02]  /*78d0*/  ULDC.64 UR6, c[0x0][0x640] ;  /* 0x0001900000067ab9 */ /* 0x000fc40000000a00 */
[----:B------:R-:W-:Y:S01]  /*78e0*/  ISETP.NE.U32.AND P0, PT, RZ, UR6, PT ;  /* 0x00000006ff007c0c */ /* 0x000fe2000bf05070 */
[----:B------:R-:W3:Y:S01]  /*78f0*/  F2I.U32.TRUNC.NTZ R23, R23 ;  /* 0x0000001700177305 */ /* 0x000ee2000020f000 */
[C---:B------:R-:W-:Y:S02]  /*7900*/  IMAD R7, R5.reuse, UR5, R4 ;  /* 0x0000000505077c24 */ /* 0x040fe4000f8e0204 */
[----:B------:R-:W-:Y:S01]  /*7910*/  IMAD.WIDE.U32 R4, R5, UR4, R16 ;  /* 0x0000000405047c25 */ /* 0x000fe2000f8e0010 */
[----:B------:R-:W-:Y:S01]  /*7920*/  ULDC UR4, c[0x0][0x618] ;  /* 0x0001860000047ab9 */ /* 0x000fe20000000800 */
[----:B------:R-:W-:Y:S02]  /*7930*/  ISETP.NE.AND.EX P0, PT, RZ, UR7, PT, P0 ;  /* 0x00000007ff007c0c */ /* 0x000fe4000bf05300 */
[----:B------:R-:W-:Y:S02]  /*7940*/  IMAD.IADD R5, R5, 0x1, R7 ;  /* 0x0000000105057824 */ /* 0x000fe400078e0207 */
[----:B-1----:R-:W-:-:S03]  /*7950*/  IMAD.MOV R22, RZ, RZ, -R22 ;  /* 0x000000ffff167224 */ /* 0x002fc600078e0a16 */
[----:B------:R-:W-:Y:S01]  /*7960*/  SHF.R.U64 R21, R4, UR4, R5 ;  /* 0x0000000404157c19 */ /* 0x000fe20008001205 */
[----:B0-----:R-:W-:Y:S01]  /*7970*/  IMAD R15, R6, R22, R15 ;  /* 0x00000016060f7224 */ /* 0x001fe200078e020f */
[----:B------:R-:W-:Y:S01]  /*7980*/  SHF.R.U32.HI R4, RZ, UR4, R5 ;  /* 0x00000004ff047c19 */ /* 0x000fe20008011605 */
[----:B------:R-:W-:Y:S01]  /*7990*/  ULDC UR4, c[0x0][0x608] ;  /* 0x0001820000047ab9 */ /* 0x000fe20000000800 */
[----:B---3--:R-:W-:Y:S02]  /*79a0*/  IMAD.MOV R6, RZ, RZ, -R23 ;  /* 0x000000ffff067224 */ /* 0x008fe400078e0a17 */
[--C-:B------:R-:W-:Y:S02]  /*79b0*/  SHF.R.U64 R22, R21, UR4, R4.reuse ;  /* 0x0000000415167c19 */ /* 0x100fe40008001204 */
[----:B------:R-:W-:Y:S01]  /*79c0*/  SHF.R.U32.HI R5, RZ, UR4, R4 ;  /* 0x00000004ff057c19 */ /* 0x000fe20008011604 */
[----:B------:R-:W-:Y:S01]  /*79d0*/  ULDC UR4, c[0x0][0x658] ;  /* 0x0001960000047ab9 */ /* 0x000fe20000000800 */
[----:B--2---:R-:W-:-:S02]  /*79e0*/  @P2 IMAD R15, R25, R6, R20 ;  /* 0x00000006190f2224 */ /* 0x004fc400078e0214 */
[--C-:B------:R-:W-:Y:S02]  /*79f0*/  SHF.R.U64 R20, R22, UR4, R5.reuse ;  /* 0x0000000416147c19 */ /* 0x100fe40008001205 */
[----:B------:R-:W-:-:S03]  /*7a00*/  SHF.R.U32.HI R23, RZ, UR4, R5 ;  /* 0x00000004ff177c19 */ /* 0x000fc60008011605 */
[----:B------:R-:W-:Y:S02]  /*7a10*/  IMAD.MOV.U32 R6, RZ, RZ, R20 ;  /* 0x000000ffff067224 */ /* 0x000fe400078e0014 */
[----:B------:R-:W-:Y:S01]  /*7a20*/  IMAD.MOV.U32 R5, RZ, RZ, R23 ;  /* 0x000000ffff057224 */ /* 0x000fe200078e0017 */
[----:B------:R-:W-:Y:S06]  /*7a30*/  @!P0 BRA `(.L_x_178) ;  /* 0x00000000002c8947 */ /* 0x000fec0003800000 */
        /* <DEDUP_REMOVED lines=9> */
[----:B------:R-:W-:-:S04]  /*7ad0*/  IMAD.WIDE.U32.X R4, R23, UR7, R4, P1 ;  /* 0x0000000717047c25 */ /* 0x000fc800088e0404 */
[----:B------:R-:W-:-:S07]  /*7ae0*/  IMAD.MOV.U32 R6, RZ, RZ, R4 ;  /* 0x000000ffff067224 */ /* 0x000fce00078e0004 */
.L_x_178:
[----:B------:R-:W-:Y:S01]  /*7af0*/  ULDC UR4, c[0x0][0x648] ;  /* 0x0001920000047ab9 */ /* 0x000fe20000000800 */
[----:B------:R-:W-:Y:S01]  /*7b00*/  LOP3.LUT R4, R22, UR14, RZ, 0xc0, !PT ;  /* 0x0000000e16047c12 */ /* 0x000fe2000f8ec0ff */
[----:B------:R-:W-:Y:S01]  /*7b10*/  ULDC UR5, c[0x0][0x610] ;  /* 0x0001840000057ab9 */ /* 0x000fe20000000800 */
[----:B------:R-:W-:Y:S01]  /*7b20*/  SHF.R.U64 R5, R6, UR4, R5 ;  /* 0x0000000406057c19 */ /* 0x000fe20008001205 */
[----:B------:R-:W-:Y:S01]  /*7b30*/  ULDC UR4, c[0x0][0x638] ;  /* 0x00018e0000047ab9 */ /* 0x000fe20000000800 */
[----:B------:R-:W-:-:S03]  /*7b40*/  LOP3.LUT R21, R21, UR13, RZ, 0xc0, !PT ;  /* 0x0000000d15157c12 */ /* 0x000fc6000f8ec0ff */
[----:B------:R-:W-:Y:S02]  /*7b50*/  IMAD.MOV R7, RZ, RZ, -R5 ;  /* 0x000000ffff077224 */ /* 0x000fe400078e0a05 */
[----:B------:R-:W-:Y:S02]  /*7b60*/  IMAD R4, R5, UR15, R4 ;  /* 0x0000000f05047c24 */ /* 0x000fe4000f8e0204 */
[----:B------:R-:W-:Y:S01]  /*7b70*/  IMAD R20, R7, UR4, R20 ;  /* 0x0000000407147c24 */ /* 0x000fe2000f8e0214 */
[----:B------:R-:W-:Y:S01]  /*7b80*/  ULDC UR4, c[0x0][0x600] ;  /* 0x0001800000047ab9 */ /* 0x000fe20000000800 */
[----:B------:R-:W-:Y:S02]  /*7b90*/  IMAD R15, R4, UR5, R15 ;  /* 0x00000005040f7c24 */ /* 0x000fe4000f8e020f */
[----:B------:R-:W-:Y:S02]  /*7ba0*/  IMAD R6, R20, UR4, R21 ;  /* 0x0000000414067c24 */ /* 0x000fe4000f8e0215 */
[----:B------:R-:W-:-:S03]  /*7bb0*/  IMAD.MOV.U32 R4, RZ, RZ, 0x1 ;  /* 0x00000001ff047424 */ /* 0x000fc600078e00ff */
[----:B------:R-:W-:Y:S02]  /*7bc0*/  SEL R20, R6, R15, !P2 ;  /* 0x0000000f06147207 */ /* 0x000fe40005000000 */
[----:B------:R-:W-:Y:S01]  /*7bd0*/  SEL R21, R15, R6, !P2 ;  /* 0x000000060f157207 */ /* 0x000fe20005000000 */
[----:B------:R-:W-:-:S07]  /*7be0*/  IMAD.MOV.U32 R6, RZ, RZ, R14 ;  /* 0x000000ffff067224 */ /* 0x000fce00078e000e */
.L_x_176:
[----:B------:R-:W-:Y:S05]  /*7bf0*/  BSYNC B1 ;  /* 0x0000000000017941 */ /* 0x000fea0003800000 */
.L_x_175:
[----:B------:R-:W-:-:S13]  /*7c00*/  LOP3.LUT P0, RZ, R4, 0xff, RZ, 0xc0, !PT ;  /* 0x000000ff04ff7812 */ /* 0x000fda000780c0ff */
[----:B------:R-:W-:Y:S05]  /*7c10*/  @P0 BRA `(.L_x_179) ;  /* 0xfffffff400100947 */ /* 0x000fea000383ffff */
[----:B------:R-:W-:Y:S05]  /*7c20*/  BSYNC B0 ;  /* 0x0000000000007941 */ /* 0x000fea0003800000 */
.L_x_168:
[----:B------:R-:W-:-:S03]  /*7c30*/  UMOV UR4, 0xffffffff ;  /* 0xffffffff00047882 */ /* 0x000fc60000000000 */
[----:B------:R-:W-:Y:S05]  /*7c40*/  BRA.DIV UR4, `(.L_x_180) ;  /* 0x0000000604807947 */ /* 0x000fea000b800000 */
[----:B------:R-:W-:-:S13]  /*7c50*/  ELECT P6, URZ, PT ;  /* 0x00000000003f782f */ /* 0x000fda00038c0000 */
.L_x_197:
[----:B------:R-:W-:Y:S04]  /*7c60*/  BSSY B0, `(.L_x_181) ;  /* 0x0000046000007945 */ /* 0x000fe80003800000 */
[----:B------:R-:W-:Y:S05]  /*7c70*/  @!P6 BRA `(.L_x_182) ;  /* 0x000000040010e947 */ /* 0x000fea0003800000 */
[----:B------:R-:W-:-:S04]  /*7c80*/  LOP3.LUT R18, R18, 0x2, RZ, 0xfc, !PT ;  /* 0x0000000212127812 */ /* 0x000fc800078efcff */
[----:B------:R-:W-:-:S13]  /*7c90*/  ISETP.NE.AND P0, PT, R18, 0x3, PT ;  /* 0x000000031200780c */ /* 0x000fda0003f05270 */
[----:B------:R-:W-:Y:S05]  /*7ca0*/  @!P0 BRA `(.L_x_183) ;  /* 0x0000000000048947 */ /* 0x000fea0003800000 */
[----:B------:R-:W-:Y:S01]  /*7cb0*/  BPT.TRAP 0x1 ;  /* 0x000000040000795c */ /* 0x000fe20000300000 */
.L_x_183:
[----:B------:R-:W0:Y:S01]  /*7cc0*/  S2R R5, SR_CgaCtaId ;  /* 0x0000000000057919 */ /* 0x000e220000008800 */
[----:B------:R-:W-:Y:S02]  /*7cd0*/  MOV R0, 0x400 ;  /* 0x0000040000007802 */ /* 0x000fe40000000f00 */
[----:B------:R-:W-:Y:S02]  /*7ce0*/  SHF.L.U32 R2, R3, 0x1f, RZ ;  /* 0x0000001f03027819 */ /* 0x000fe400000006ff */
[----:B0-----:R-:W-:-:S05]  /*7cf0*/  LEA R5, R5, R0, 0x18 ;  /* 0x0000000005057211 */ /* 0x001fca00078ec0ff */
[----:B------:R-:W-:-:S04]  /*7d00*/  VIADD R5, R5, 0x38 ;  /* 0x0000003805057836 */ /* 0x000fc80000000000 */
[C---:B------:R-:W-:Y:S02]  /*7d10*/  IMAD R7, R8.reuse, 0x8, R5 ;  /* 0x0000000808077824 */ /* 0x040fe400078e0205 */
[----:B------:R-:W-:Y:S02]  /*7d20*/  VIADD R8, R8, 0x1 ;  /* 0x0000000108087836 */ /* 0x000fe40000000000 */
[----:B------:R-:W0:Y:S03]  /*7d30*/  SYNCS.PHASECHK.TRANS64.TRYWAIT P0, [R7+URZ], R2 ;  /* 0x00000002070075a7 */ /* 0x000e26000800017f */
[----:B------:R-:W-:-:S04]  /*7d40*/  ISETP.NE.AND P1, PT, R8, 0x7, PT ;  /* 0x000000070800780c */ /* 0x000fc80003f25270 */
[----:B------:R-:W-:Y:S02]  /*7d50*/  SEL R0, RZ, 0x1, P1 ;  /* 0x00000001ff007807 */ /* 0x000fe40000800000 */
[----:B------:R-:W-:Y:S02]  /*7d60*/  SEL R8, R8, RZ, P1 ;  /* 0x000000ff08087207 */ /* 0x000fe40000800000 */
[----:B------:R-:W-:-:S03]  /*7d70*/  LOP3.LUT R9, R3, R0, RZ, 0x3c, !PT ;  /* 0x0000000003097212 */ /* 0x000fc600078e3cff */
[----:B------:R-:W-:Y:S01]  /*7d80*/  IMAD R6, R8, 0x8, R5 ;  /* 0x0000000808067824 */ /* 0x000fe200078e0205 */
[----:B------:R-:W-:Y:S01]  /*7d90*/  SHF.L.U32 R3, R9, 0x1f, RZ ;  /* 0x0000001f09037819 */ /* 0x000fe200000006ff */
[----:B0-----:R-:W-:Y:S06]  /*7da0*/  @!P0 BRA `(.L_x_184) ;  /* 0x0000000400488947 */ /* 0x001fec0003800000 */
.L_x_198:
[----:B------:R-:W1:Y:S01]  /*7db0*/  SYNCS.PHASECHK.TRANS64.TRYWAIT P0, [R6+URZ], R3 ;  /* 0x00000003060075a7 */ /* 0x000e62000800017f */
[----:B------:R-:W-:-:S05]  /*7dc0*/  VIADD R0, R8, 0x1 ;  /* 0x0000000108007836 */ /* 0x000fca0000000000 */
[----:B------:R-:W-:-:S04]  /*7dd0*/  ISETP.NE.AND P1, PT, R0, 0x7, PT ;  /* 0x000000070000780c */ /* 0x000fc80003f25270 */
[----:B0-----:R-:W-:Y:S02]  /*7de0*/  SEL R2, RZ, 0x1, P1 ;  /* 0x00000001ff027807 */ /* 0x001fe40000800000 */
[----:B------:R-:W-:Y:S02]  /*7df0*/  SEL R0, R0, RZ, P1 ;  /* 0x000000ff00007207 */ /* 0x000fe40000800000 */
[----:B------:R-:W-:-:S03]  /*7e00*/  LOP3.LUT R9, R9, R2, RZ, 0x3c, !PT ;  /* 0x0000000209097212 */ /* 0x000fc600078e3cff */
[----:B------:R-:W-:Y:S01]  /*7e10*/  IMAD R7, R0, 0x8, R5 ;  /* 0x0000000800077824 */ /* 0x000fe200078e0205 */
[----:B------:R-:W-:Y:S01]  /*7e20*/  SHF.L.U32 R4, R9, 0x1f, RZ ;  /* 0x0000001f09047819 */ /* 0x000fe200000006ff */
[----:B-1----:R-:W-:Y:S06]  /*7e30*/  @!P0 BRA `(.L_x_185) ;  /* 0x0000000400388947 */ /* 0x002fec0003800000 */
.L_x_199:
[----:B------:R-:W1:Y:S01]  /*7e40*/  SYNCS.PHASECHK.TRANS64.TRYWAIT P0, [R7+URZ], R4 ;  /* 0x00000004070075a7 */ /* 0x000e62000800017f */
[----:B------:R-:W-:-:S05]  /*7e50*/  VIADD R0, R0, 0x1 ;  /* 0x0000000100007836 */ /* 0x000fca0000000000 */
[----:B------:R-:W-:-:S04]  /*7e60*/  ISETP.NE.AND P1, PT, R0, 0x7, PT ;  /* 0x000000070000780c */ /* 0x000fc80003f25270 */
[----:B------:R-:W-:Y:S02]  /*7e70*/  SEL R2, RZ, 0x1, P1 ;  /* 0x00000001ff027807 */ /* 0x000fe40000800000 */
[----:B------:R-:W-:Y:S02]  /*7e80*/  SEL R0, R0, RZ, P1 ;  /* 0x000000ff00007207 */ /* 0x000fe40000800000 */
[----:B------:R-:W-:-:S03]  /*7e90*/  LOP3.LUT R9, R9, R2, RZ, 0x3c, !PT ;  /* 0x0000000209097212 */ /* 0x000fc600078e3cff */
[----:B0-----:R-:W-:Y:S01]  /*7ea0*/  IMAD R6, R0, 0x8, R5 ;  /* 0x0000000800067824 */ /* 0x001fe200078e0205 */
[----:B------:R-:W-:Y:S01]  /*7eb0*/  SHF.L.U32 R3, R9, 0x1f, RZ ;  /* 0x0000001f09037819 */ /* 0x000fe200000006ff */
[----:B-1----:R-:W-:Y:S06]  /*7ec0*/  @!P0 BRA `(.L_x_186) ;  /* 0x0000000400288947 */ /* 0x002fec0003800000 */
.L_x_200:
        /* <DEDUP_REMOVED lines=9> */
.L_x_201:
        /* <DEDUP_REMOVED lines=9> */
.L_x_202:
[----:B------:R-:W1:Y:S01]  /*7ff0*/  SYNCS.PHASECHK.TRANS64.TRYWAIT P0, [R6+URZ], R3 ;  /* 0x00000003060075a7 */ /* 0x000e62000800017f */
[----:B------:R-:W-:-:S05]  /*8000*/  VIADD R0, R0, 0x1 ;  /* 0x0000000100007836 */ /* 0x000fca0000000000 */
[----:B------:R-:W-:-:S04]  /*8010*/  ISETP.NE.AND P1, PT, R0, 0x7, PT ;  /* 0x000000070000780c */ /* 0x000fc80003f25270 */
[----:B------:R-:W-:Y:S02]  /*8020*/  SEL R2, RZ, 0x1, P1 ;  /* 0x00000001ff027807 */ /* 0x000fe40000800000 */
[----:B------:R-:W-:Y:S02]  /*8030*/  SEL R0, R0, RZ, P1 ;  /* 0x000000ff00007207 */ /* 0x000fe40000800000 */
[----:B------:R-:W-:Y:S01]  /*8040*/  LOP3.LUT R2, R9, R2, RZ, 0x3c, !PT ;  /* 0x0000000209027212 */ /* 0x000fe200078e3cff */
[----:B-1----:R-:W-:Y:S06]  /*8050*/  @!P0 BRA `(.L_x_189) ;  /* 0x0000000400008947 */ /* 0x002fec0003800000 */
.L_x_203:
[----:B------:R-:W-:Y:S01]  /*8060*/  IMAD R5, R0, 0x8, R5 ;  /* 0x0000000800057824 */ /* 0x000fe200078e0205 */
[----:B------:R-:W-:-:S07]  /*8070*/  SHF.L.U32 R0, R2, 0x1f, RZ ;  /* 0x0000001f02007819 */ /* 0x000fce00000006ff */
.L_x_190:
[----:B--2---:R2:W3:Y:S02]  /*8080*/  SYNCS.PHASECHK.TRANS64.TRYWAIT P0, [R5+URZ], R0 ;  /* 0x00000000050075a7 */ /* 0x0044e4000800017f */
[----:B---3--:R-:W-:Y:S05]  /*8090*/  @!P0 NANOSLEEP.SYNCS 0x989680 ;  /* 0x009896800000895d */ /* 0x008fea0003900000 */
[----:B------:R-:W3:Y:S02]  /*80a0*/  @!P0 SYNCS.PHASECHK.TRANS64 P0, [R5+URZ], R0 ;  /* 0x00000000050085a7 */ /* 0x000ee4000800007f */
[----:B---3--:R-:W-:Y:S05]  /*80b0*/  @!P0 BRA `(.L_x_190) ;  /* 0xfffffffc00f08947 */ /* 0x008fea000383ffff */
.L_x_182:
[----:B------:R-:W-:Y:S05]  /*80c0*/  BSYNC B0 ;  /* 0x0000000000007941 */ /* 0x000fea0003800000 */
.L_x_181:
[----:B------:R-:W-:Y:S05]  /*80d0*/  EXIT ;  /* 0x000000000000794d */ /* 0x000fea0003800000 */
.L_x_21:
[----:B-1----:R1:W2:Y:S02]  /*80e0*/  SYNCS.PHASECHK.TRANS64.TRYWAIT P1, [R3+URZ], R0 ;  /* 0x00000000030075a7 */ /* 0x0022a4000802017f */
[----:B--2---:R-:W-:Y:S05]  /*80f0*/  @!P1 NANOSLEEP.SYNCS 0x989680 ;  /* 0x009896800000995d */ /* 0x004fea0003900000 */
[----:B------:R-:W2:Y:S02]  /*8100*/  @!P1 SYNCS.PHASECHK.TRANS64 P1, [R3+URZ], R0 ;  /* 0x00000000030095a7 */ /* 0x000ea4000802007f */
[----:B--2---:R-:W-:Y:S05]  /*8110*/  @!P1 BRA `(.L_x_21) ;  /* 0xfffffffc00f09947 */ /* 0x004fea000383ffff */
[----:B------:R-:W-:Y:S05]  /*8120*/  BRA `(.L_x_20) ;  /* 0xffffff9400b87947 */ /* 0x000fea000383ffff */
.L_x_26:
[----:B-1----:R1:W2:Y:S02]  /*8130*/  SYNCS.PHASECHK.TRANS64.TRYWAIT P1, [R5+URZ], R4 ;  /* 0x00000004050075a7 */ /* 0x0022a4000802017f */
[----:B--2---:R-:W-:Y:S05]  /*8140*/  @!P1 NANOSLEEP.SYNCS 0x989680 ;  /* 0x009896800000995d */ /* 0x004fea0003900000 */
[----:B------:R-:W2:Y:S02]  /*8150*/  @!P1 SYNCS.PHASECHK.TRANS64 P1, [R5+URZ], R4 ;  /* 0x00000004050095a7 */ /* 0x000ea4000802007f */
[----:B--2---:R-:W-:Y:S05]  /*8160*/  @!P1 BRA `(.L_x_26) ;  /* 0xfffffffc00f09947 */ /* 0x004fea000383ffff */
[----:B------:R-:W-:Y:S05]  /*8170*/  BRA `(.L_x_25) ;  /* 0xffffff9800947947 */ /* 0x000fea000383ffff */
.L_x_169:
[----:B------:R-:W-:Y:S01]  /*8180*/  BSSY B1, `(.L_x_191) ;  /* 0x0000006000017945 */ /* 0x000fe20003800000 */
[----:B------:R-:W-:-:S07]  /*8190*/  IMAD.MOV.U32 R15, RZ, RZ, -0x1 ;  /* 0xffffffffff0f7424 */ /* 0x000fce00078e00ff */
[----:B------:R-:W-:Y:S05]  /*81a0*/  WARPSYNC.COLLECTIVE R15, `(.L_x_192) ;  /* 0x000000000f0c7348 */ /* 0x000fea0003c00000 */
[----:B------:R-:W-:Y:S02]  /*81b0*/  ELECT P6, UR62, PT ;  /* 0x00000000003e782f */ /* 0x000fe400038c0000 */
[----:B------:R-:W-:Y:S01]  /*81c0*/  MOV R14, UR62 ;  /* 0x0000003e000e7c02 */ /* 0x000fe20008000f00 */
[----:B------:R-:W-:Y:S10]  /*81d0*/  ENDCOLLECTIVE ;  /* 0x000000000000791b */ /* 0x000ff40003800000 */
.L_x_192:
[----:B------:R-:W-:Y:S05]  /*81e0*/  BSYNC B1 ;  /* 0x0000000000017941 */ /* 0x000fea0003800000 */
.L_x_191:
[----:B------:R-:W-:Y:S05]  /*81f0*/  BRA `(.L_x_193) ;  /* 0xffffffec00a47947 */ /* 0x000fea000383ffff */
.L_x_172:
[----:B-1----:R1:W2:Y:S02]  /*8200*/  SYNCS.PHASECHK.TRANS64.TRYWAIT P0, [R24+URZ+0x38], R15 ;  /* 0x0000380f180075a7 */ /* 0x0022a4000800017f */
[----:B--2---:R-:W-:Y:S05]  /*8210*/  @!P0 NANOSLEEP.SYNCS 0x989680 ;  /* 0x009896800000895d */ /* 0x004fea0003900000 */
[----:B------:R-:W2:Y:S02]  /*8220*/  @!P0 SYNCS.PHASECHK.TRANS64 P0, [R24+URZ+0x38], R15 ;  /* 0x0000380f180085a7 */ /* 0x000ea4000800007f */
[----:B--2---:R-:W-:Y:S05]  /*8230*/  @!P0 BRA `(.L_x_172) ;  /* 0xfffffffc00f08947 */ /* 0x004fea000383ffff */
[----:B------:R-:W-:Y:S05]  /*8240*/  BRA `(.L_x_194) ;  /* 0xffffffec00e87947 */ /* 0x000fea000383ffff */
.L_x_180:
[----:B------:R-:W-:Y:S01]  /*8250*/  BSSY B0, `(.L_x_195) ;  /* 0x0000006000007945 */ /* 0x000fe20003800000 */
[----:B------:R-:W-:-:S07]  /*8260*/  IMAD.MOV.U32 R15, RZ, RZ, -0x1 ;  /* 0xffffffffff0f7424 */ /* 0x000fce00078e00ff */
[----:B------:R-:W-:Y:S05]  /*8270*/  WARPSYNC.COLLECTIVE R15, `(.L_x_196) ;  /* 0x000000000f0c7348 */ /* 0x000fea0003c00000 */
[----:B------:R-:W-:Y:S02]  /*8280*/  ELECT P6, UR62, PT ;  /* 0x00000000003e782f */ /* 0x000fe400038c0000 */
[----:B------:R-:W-:Y:S01]  /*8290*/  MOV R14, UR62 ;  /* 0x0000003e000e7c02 */ /* 0x000fe20008000f00 */
[----:B------:R-:W-:Y:S10]  /*82a0*/  ENDCOLLECTIVE ;  /* 0x000000000000791b */ /* 0x000ff40003800000 */
.L_x_196:
[----:B------:R-:W-:Y:S05]  /*82b0*/  BSYNC B0 ;  /* 0x0000000000007941 */ /* 0x000fea0003800000 */
.L_x_195:
[----:B------:R-:W-:Y:S05]  /*82c0*/  BRA `(.L_x_197) ;  /* 0xfffffff800647947 */ /* 0x000fea000383ffff */
.L_x_184:
[----:B0-----:R0:W1:Y:S02]  /*82d0*/  SYNCS.PHASECHK.TRANS64.TRYWAIT P0, [R7+URZ], R2 ;  /* 0x00000002070075a7 */ /* 0x001064000800017f */
[----:B-1----:R-:W-:Y:S05]  /*82e0*/  @!P0 NANOSLEEP.SYNCS 0x989680 ;  /* 0x009896800000895d */ /* 0x002fea0003900000 */
[----:B------:R-:W1:Y:S02]  /*82f0*/  @!P0 SYNCS.PHASECHK.TRANS64 P0, [R7+URZ], R2 ;  /* 0x00000002070085a7 */ /* 0x000e64000800007f */
[----:B-1----:R-:W-:Y:S05]  /*8300*/  @!P0 BRA `(.L_x_184) ;  /* 0xfffffffc00f08947 */ /* 0x002fea000383ffff */
[----:B------:R-:W-:Y:S05]  /*8310*/  BRA `(.L_x_198) ;  /* 0xfffffff800a47947 */ /* 0x000fea000383ffff */
.L_x_185:
[----:B0-----:R0:W1:Y:S02]  /*8320*/  SYNCS.PHASECHK.TRANS64.TRYWAIT P0, [R6+URZ], R3 ;  /* 0x00000003060075a7 */ /* 0x001064000800017f */
[----:B-1----:R-:W-:Y:S05]  /*8330*/  @!P0 NANOSLEEP.SYNCS 0x989680 ;  /* 0x009896800000895d */ /* 0x002fea0003900000 */
[----:B------:R-:W1:Y:S02]  /*8340*/  @!P0 SYNCS.PHASECHK.TRANS64 P0, [R6+URZ], R3 ;  /* 0x00000003060085a7 */ /* 0x000e64000800007f */
[----:B-1----:R-:W-:Y:S05]  /*8350*/  @!P0 BRA `(.L_x_185) ;  /* 0xfffffffc00f08947 */ /* 0x002fea000383ffff */
[----:B------:R-:W-:Y:S05]  /*8360*/  BRA `(.L_x_199) ;  /* 0xfffffff800b47947 */ /* 0x000fea000383ffff */
.L_x_186:
[----:B0-----:R0:W1:Y:S02]  /*8370*/  SYNCS.PHASECHK.TRANS64.TRYWAIT P0, [R7+URZ], R4 ;  /* 0x00000004070075a7 */ /* 0x001064000800017f */
[----:B-1----:R-:W-:Y:S05]  /*8380*/  @!P0 NANOSLEEP.SYNCS 0x989680 ;  /* 0x009896800000895d */ /* 0x002fea0003900000 */
[----:B------:R-:W1:Y:S02]  /*8390*/  @!P0 SYNCS.PHASECHK.TRANS64 P0, [R7+URZ], R4 ;  /* 0x00000004070085a7 */ /* 0x000e64000800007f */
[----:B-1----:R-:W-:Y:S05]  /*83a0*/  @!P0 BRA `(.L_x_186) ;  /* 0xfffffffc00f08947 */ /* 0x002fea000383ffff */
[----:B------:R-:W-:Y:S05]  /*83b0*/  BRA `(.L_x_200) ;  /* 0xfffffff800c47947 */ /* 0x000fea000383ffff */
.L_x_187:
[----:B0-----:R0:W1:Y:S02]  /*83c0*/  SYNCS.PHASECHK.TRANS64.TRYWAIT P0, [R6+URZ], R3 ;  /* 0x00000003060075a7 */ /* 0x001064000800017f */
[----:B-1----:R-:W-:Y:S05]  /*83d0*/  @!P0 NANOSLEEP.SYNCS 0x989680 ;  /* 0x009896800000895d */ /* 0x002fea0003900000 */
[----:B------:R-:W1:Y:S02]  /*83e0*/  @!P0 SYNCS.PHASECHK.TRANS64 P0, [R6+URZ], R3 ;  /* 0x00000003060085a7 */ /* 0x000e64000800007f */
[----:B-1----:R-:W-:Y:S05]  /*83f0*/  @!P0 BRA `(.L_x_187) ;  /* 0xfffffffc00f08947 */ /* 0x002fea000383ffff */
[----:B------:R-:W-:Y:S05]  /*8400*/  BRA `(.L_x_201) ;  /* 0xfffffff800d47947 */ /* 0x000fea000383ffff */
.L_x_188:
[----:B0-----:R0:W1:Y:S02]  /*8410*/  SYNCS.PHASECHK.TRANS64.TRYWAIT P0, [R7+URZ], R4 ;  /* 0x00000004070075a7 */ /* 0x001064000800017f */
[----:B-1----:R-:W-:Y:S05]  /*8420*/  @!P0 NANOSLEEP.SYNCS 0x989680 ;  /* 0x009896800000895d */ /* 0x002fea0003900000 */
[----:B------:R-:W1:Y:S02]  /*8430*/  @!P0 SYNCS.PHASECHK.TRANS64 P0, [R7+URZ], R4 ;  /* 0x00000004070085a7 */ /* 0x000e64000800007f */
[----:B-1----:R-:W-:Y:S05]  /*8440*/  @!P0 BRA `(.L_x_188) ;  /* 0xfffffffc00f08947 */ /* 0x002fea000383ffff */
[----:B------:R-:W-:Y:S05]  /*8450*/  BRA `(.L_x_202) ;  /* 0xfffffff800e47947 */ /* 0x000fea000383ffff */
.L_x_189:
[----:B-1----:R1:W2:Y:S02]  /*8460*/  SYNCS.PHASECHK.TRANS64.TRYWAIT P0, [R6+URZ], R3 ;  /* 0x00000003060075a7 */ /* 0x0022a4000800017f */
[----:B--2---:R-:W-:Y:S05]  /*8470*/  @!P0 NANOSLEEP.SYNCS 0x989680 ;  /* 0x009896800000895d */ /* 0x004fea0003900000 */
[----:B------:R-:W2:Y:S02]  /*8480*/  @!P0 SYNCS.PHASECHK.TRANS64 P0, [R6+URZ], R3 ;  /* 0x00000003060085a7 */ /* 0x000ea4000800007f */
[----:B--2---:R-:W-:Y:S05]  /*8490*/  @!P0 BRA `(.L_x_189) ;  /* 0xfffffffc00f08947 */ /* 0x004fea000383ffff */
[----:B------:R-:W-:Y:S05]  /*84a0*/  BRA `(.L_x_203) ;  /* 0xfffffff800ec7947 */ /* 0x000fea000383ffff */
.L_x_204:
[----:B------:R-:W-:-:S00]  /*84b0*/  BRA `(.L_x_204) ;  /* 0xfffffffc00fc7947 */ /* 0x000fc0000383ffff */
[----:B------:R-:W-:-:S00]  /*84c0*/  NOP ;  /* 0x0000000000007918 */ /* 0x000fc00000000000 */
        /* <DEDUP_REMOVED lines=11> */
.L_x_205:


//--------------------- .nv.global.init           --------------------------
	.section	.nv.global.init,"aw",@progbits
.nv.global.init:
	.type		$str$22,@object
	.size		$str$22,($str$23 - $str$22)
$str$22:
        /*0000*/ 	.byte	0x6b, 0x5f, 0x74, 0x69, 0x6c, 0x65, 0x5f, 0x63, 0x6f, 0x75, 0x6e, 0x74, 0x20, 0x3e, 0x3d, 0x20
        /*0010*/ 	.byte	0x31, 0x00
	.type		$str$23,@object
	.size		$str$23,(__unnamed_1 - $str$23)
$str$23:
        /*0012*/ 	.byte	0x2f, 0x74, 0x6d, 0x70, 0x2f, 0x63, 0x75, 0x74, 0x6c, 0x61, 0x73, 0x73, 0x5f, 0x73, 0x77, 0x65
        /*0022*/ 	.byte	0x65, 0x70, 0x5f, 0x73, 0x72, 0x63, 0x2f, 0x69, 0x6e, 0x63, 0x6c, 0x75, 0x64, 0x65, 0x2f, 0x63
        /*0032*/ 	.byte	0x75, 0x74, 0x6c, 0x61, 0x73, 0x73, 0x2f, 0x67, 0x65, 0x6d, 0x6d, 0x2f, 0x63, 0x6f, 0x6c, 0x6c
        /*0042*/ 	.byte	0x65, 0x63, 0x74, 0x69, 0x76, 0x65, 0x2f, 0x73, 0x6d, 0x39, 0x30, 0x5f, 0x6d, 0x6d, 0x61, 0x5f
        /*0052*/ 	.byte	0x74, 0x6d, 0x61, 0x5f, 0x67, 0x6d, 0x6d, 0x61, 0x5f, 0x73, 0x73, 0x5f, 0x77, 0x61, 0x72, 0x70
        /*0062*/ 	.byte	0x73, 0x70, 0x65, 0x63, 0x69, 0x61, 0x6c, 0x69, 0x7a, 0x65, 0x64, 0x2e, 0x68, 0x70, 0x70, 0x00
	.type		__unnamed_1,@object
	.size		__unnamed_1,(.L_0 - __unnamed_1)
__unnamed_1:
        /*0072*/ 	.byte	0x76, 0x6f, 0x69, 0x64, 0x20, 0x63, 0x75, 0x74, 0x6c, 0x61, 0x73, 0x73, 0x3a, 0x3a, 0x67, 0x65
        /* <DEDUP_REMOVED lines=180> */
        /*0bc2*/ 	.byte	0x74, 0x69, 0x74, 0x79, 0x5d, 0x00
.L_0:


//--------------------- .nv.shared._ZN7cutlass13device_kernelINS_4gemm6kernel13GemmUniversalIN4cute5tupleIJiiiiEEENS1_10collective13CollectiveMmaINS1_34MainloopSm90TmaGmmaWarpSpecializedILi7ENS5_IJNS4_1CILi2EEENSA_ILi1EEESC_EEENS1_35KernelTmaWarpSpecializedCooperativeEEENS5_IJNSA_ILi128EEESG_NSA_ILi64EEEEEENS_6half_tENS5_IJlSC_lEEESJ_NS5_IJSC_llEEENS4_8TiledMMAINS4_8MMA_AtomIJNS4_4SM904GMMA26MMA_64x128x16_F32F16F16_SSILNSP_5MajorE0ELSR_1ELNSP_7ScaleInE1ELSS_1EEEEEENS4_6LayoutISD_NS5_IJSC_NSA_ILi0EEESW_EEEEENS5_IJNS4_10UnderscoreESZ_SZ_EEEEENS4_13SM90_TMA_LOADENS4_14ComposedLayoutINS4_7SwizzleILi3ELi4ELi3EEENS4_18smem_ptr_flag_bitsILi16EEENSV_INS5_IJNSA_ILi8EEESH_EEENS5_IJSH_SC_EEEEEEEvNS4_8identityENS4_23SM90_TMA_LOAD_MULTICASTENS13_IS15_S17_NSV_INS5_IJSH_S18_EEENS5_IJSC_SH_EEEEEEEvS1D_EENS_8epilogue10collective6detail29Sm90TmaWarpSpecializedAdapterINS1L_15DefaultEpilogueISJ_SK_SK_NS1K_6thread17LinearCombinationISJ_Li1EffLNS1P_9ScaleType4KindE0ELNS_15FloatRoundStyleE2ESJ_EENS1_15EpilogueDefaultEEEEEvvEEEEvNT_6ParamsE --------------------------
	.section	.nv.shared._ZN7cutlass13device_kernelINS_4gemm6kernel13GemmUniversalIN4cute5tupleIJiiiiEEENS1_10collective13CollectiveMmaINS1_34MainloopSm90TmaGmmaWarpSpecializedILi7ENS5_IJNS4_1CILi2EEENSA_ILi1EEESC_EEENS1_35KernelTmaWarpSpecializedCooperativeEEENS5_IJNSA_ILi128EEESG_NSA_ILi64EEEEEENS_6half_tENS5_IJlSC_lEEESJ_NS5_IJSC_llEEENS4_8TiledMMAINS4_8MMA_AtomIJNS4_4SM904GMMA26MMA_64x128x16_F32F16F16_SSILNSP_5MajorE0ELSR_1ELNSP_7ScaleInE1ELSS_1EEEEEENS4_6LayoutISD_NS5_IJSC_NSA_ILi0EEESW_EEEEENS5_IJNS4_10UnderscoreESZ_SZ_EEEEENS4_13SM90_TMA_LOADENS4_14ComposedLayoutINS4_7SwizzleILi3ELi4ELi3EEENS4_18smem_ptr_flag_bitsILi16EEENSV_INS5_IJNSA_ILi8EEESH_EEENS5_IJSH_SC_EEEEEEEvNS4_8identityENS4_23SM90_TMA_LOAD_MULTICASTENS13_IS15_S17_NSV_INS5_IJSH_S18_EEENS5_IJSC_SH_EEEEEEEvS1D_EENS_8epilogue10collective6detail29Sm90TmaWarpSpecializedAdapterINS1L_15DefaultEpilogueISJ_SK_SK_NS1K_6thread17LinearCombinationISJ_Li1EffLNS1P_9ScaleType4KindE0ELNS_15FloatRoundStyleE2ESJ_EENS1_15EpilogueDefaultEEEEEvvEEEEvNT_6ParamsE,"aw",@nobits
	.sectionflags	@""
	.align	16
	.zero		1024


//--------------------- .nv.shared.reserved.0     --------------------------
	.section	.nv.shared.reserved.0,"aw",@nobits
	.weak		__nv_reservedSMEM_offset_0_alias
	.size		__nv_reservedSMEM_offset_0_alias, 0, 0
	.other		__nv_reservedSMEM_offset_0_alias,@"STO_CUDA_RESERVED_SHARED STV_DEFAULT"
__nv_reservedSMEM_offset_0_alias:
	.zero		0


//--------------------- .nv.global                --------------------------
	.section	.nv.global,"aw",@nobits
.nv.global:
	.type		_ZN40_INTERNAL_0d248678_4_k_cu_484a29aa_347264cute1_E,@object
	.size		_ZN40_INTERNAL_0d248678_4_k_cu_484a29aa_347264cute1_E,(_ZN40_INTERNAL_0d248678_4_k_cu_484a29aa_347264cuda3std3__45__cpo6cbeginE - _ZN40_INTERNAL_0d248678_4_k_cu_484a29aa_347264cute1_E)
_ZN40_INTERNAL_0d248678_4_k_cu_484a29aa_347264cute1_E:
	.zero		1
	.type		_ZN40_INTERNAL_0d248678_4_k_cu_484a29aa_347264cuda3std3__45__cpo6cbeginE,@object
	.size		_ZN40_INTERNAL_0d248678_4_k_cu_484a29aa_347264cuda3std3__45__cpo6cbeginE,(_ZN40_INTERNAL_0d248678_4_k_cu_484a29aa_347264cuda3std3__48in_placeE - _ZN40_INTERNAL_0d248678_4_k_cu_484a29aa_347264cuda3std3__45__cpo6cbeginE)
_ZN40_INTERNAL_0d248678_4_k_cu_484a29aa_347264cuda3std3__45__cpo6cbeginE:
	.zero		1
	.type		_ZN40_INTERNAL_0d248678_4_k_cu_484a29aa_347264cuda3std3__48in_placeE,@object
	.size		_ZN40_INTERNAL_0d248678_4_k_cu_484a29aa_347264cuda3std3__48in_placeE,(_ZN40_INTERNAL_0d248678_4_k_cu_484a29aa_347264cuda3std6ranges3__45__cpo9iter_moveE - _ZN40_INTERNAL_0d248678_4_k_cu_484a29aa_347264cuda3std3__48in_placeE)
_ZN40_INTERNAL_0d248678_4_k_cu_484a29aa_347264cuda3std3__48in_placeE:
	.zero		1
	.type		_ZN40_INTERNAL_0d248678_4_k_cu_484a29aa_347264cuda3std6ranges3__45__cpo9iter_moveE,@object
	.size		_ZN40_INTERNAL_0d248678_4_k_cu_484a29aa_347264cuda3std6ranges3__45__cpo9iter_moveE,(_ZN40_INTERNAL_0d248678_4_k_cu_484a29aa_347264cuda3std3__45__cpo5beginE - _ZN40_INTERNAL_0d248678_4_k_cu_484a29aa_347264cuda3std6ranges3__45__cpo9iter_moveE)
_ZN40_INTERNAL_0d248678_4_k_cu_484a29aa_347264cuda3std6ranges3__45__cpo9iter_moveE:
	.zero		1
	.type		_ZN40_INTERNAL_0d248678_4_k_cu_484a29aa_347264cuda3std3__45__cpo5beginE,@object
	.size		_ZN40_INTERNAL_0d248678_4_k_cu_484a29aa_347264cuda3std3__45__cpo5beginE,(_ZN40_INTERNAL_0d248678_4_k_cu_484a29aa_347264cuda3std3__442_GLOBAL__N__0d248678_4_k_cu_484a29aa_347266ignoreE - _ZN40_INTERNAL_0d248678_4_k_cu_484a29aa_347264cuda3std3__45__cpo5beginE)
_ZN40_INTERNAL_0d248678_4_k_cu_484a29aa_347264cuda3std3__45__cpo5beginE:
	.zero		1
	.type		_ZN40_INTERNAL_0d248678_4_k_cu_484a29aa_347264cuda3std3__442_GLOBAL__N__0d248678_4_k_cu_484a29aa_347266ignoreE,@object
	.size		_ZN40_INTERNAL_0d248678_4_k_cu_484a29aa_347264cuda3std3__442_GLOBAL__N__0d248678_4_k_cu_484a29aa_347266ignoreE,(_ZN40_INTERNAL_0d248678_4_k_cu_484a29aa_347264cute7productE - _ZN40_INTERNAL_0d248678_4_k_cu_484a29aa_347264cuda3std3__442_GLOBAL__N__0d248678_4_k_cu_484a29aa_347266ignoreE)
_ZN40_INTERNAL_0d248678_4_k_cu_484a29aa_347264cuda3std3__442_GLOBAL__N__0d248678_4_k_cu_484a29aa_347266ignoreE:
	.zero		1
	.type		_ZN40_INTERNAL_0d248678_4_k_cu_484a29aa_347264cute7productE,@object
	.size		_ZN40_INTERNAL_0d248678_4_k_cu_484a29aa_347264cute7productE,(_ZN40_INTERNAL_0d248678_4_k_cu_484a29aa_347264cuda3std3__45__cpo3endE - _ZN40_INTERNAL_0d248678_4_k_cu_484a29aa_347264cute7productE)
_ZN40_INTERNAL_0d248678_4_k_cu_484a29aa_347264cute7productE:
	.zero		1
	.type		_ZN40_INTERNAL_0d248678_4_k_cu_484a29aa_347264cuda3std3__45__cpo3endE,@object
	.size		_ZN40_INTERNAL_0d248678_4_k_cu_484a29aa_347264cuda3std3__45__cpo3endE,(_ZN40_INTERNAL_0d248678_4_k_cu_484a29aa_347264cuda3std3__419piecewise_constructE - _ZN40_INTERNAL_0d248678_4_k_cu_484a29aa_347264cuda3std3__45__cpo3endE)
_ZN40_INTERNAL_0d248678_4_k_cu_484a29aa_347264cuda3std3__45__cpo3endE:
	.zero		1
	.type		_ZN40_INTERNAL_0d248678_4_k_cu_484a29aa_347264cuda3std3__419piecewise_constructE,@object
	.size		_ZN40_INTERNAL_0d248678_4_k_cu_484a29aa_347264cuda3std3__419piecewise_constructE,(_ZN40_INTERNAL_0d248678_4_k_cu_484a29aa_347264cuda3std3__45__cpo4cendE - _ZN40_INTERNAL_0d248678_4_k_cu_484a29aa_347264cuda3std3__419piecewise_constructE)
_ZN40_INTERNAL_0d248678_4_k_cu_484a29aa_347264cuda3std3__419piecewise_constructE:
	.zero		1
	.type		_ZN40_INTERNAL_0d248678_4_k_cu_484a29aa_347264cuda3std3__45__cpo4cendE,@object
	.size		_ZN40_INTERNAL_0d248678_4_k_cu_484a29aa_347264cuda3std3__45__cpo4cendE,(_ZN40_INTERNAL_0d248678_4_k_cu_484a29aa_347264cuda3std6ranges3__45__cpo4swapE - _ZN40_INTERNAL_0d248678_4_k_cu_484a29aa_347264cuda3std3__45__cpo4cendE)
_ZN40_INTERNAL_0d248678_4_k_cu_484a29aa_347264cuda3std3__45__cpo4cendE:
	.zero		1
	.type		_ZN40_INTERNAL_0d248678_4_k_cu_484a29aa_347264cuda3std6ranges3__45__cpo4swapE,@object
	.size		_ZN40_INTERNAL_0d248678_4_k_cu_484a29aa_347264cuda3std6ranges3__45__cpo4swapE,(.L_8 - _ZN40_INTERNAL_0d248678_4_k_cu_484a29aa_347264cuda3std6ranges3__45__cpo4swapE)
_ZN40_INTERNAL_0d248678_4_k_cu_484a29aa_347264cuda3std6ranges3__45__cpo4swapE:
	.zero		1
.L_8:


//--------------------- .nv.constant0._ZN7cutlass13device_kernelINS_4gemm6kernel13GemmUniversalIN4cute5tupleIJiiiiEEENS1_10collective13CollectiveMmaINS1_34MainloopSm90TmaGmmaWarpSpecializedILi7ENS5_IJNS4_1CILi2EEENSA_ILi1EEESC_EEENS1_35KernelTmaWarpSpecializedCooperativeEEENS5_IJNSA_ILi128EEESG_NSA_ILi64EEEEEENS_6half_tENS5_IJlSC_lEEESJ_NS5_IJSC_llEEENS4_8TiledMMAINS4_8MMA_AtomIJNS4_4SM904GMMA26MMA_64x128x16_F32F16F16_SSILNSP_5MajorE0ELSR_1ELNSP_7ScaleInE1ELSS_1EEEEEENS4_6LayoutISD_NS5_IJSC_NSA_ILi0EEESW_EEEEENS5_IJNS4_10UnderscoreESZ_SZ_EEEEENS4_13SM90_TMA_LOADENS4_14ComposedLayoutINS4_7SwizzleILi3ELi4ELi3EEENS4_18smem_ptr_flag_bitsILi16EEENSV_INS5_IJNSA_ILi8EEESH_EEENS5_IJSH_SC_EEEEEEEvNS4_8identityENS4_23SM90_TMA_LOAD_MULTICASTENS13_IS15_S17_NSV_INS5_IJSH_S18_EEENS5_IJSC_SH_EEEEEEEvS1D_EENS_8epilogue10collective6detail29Sm90TmaWarpSpecializedAdapterINS1L_15DefaultEpilogueISJ_SK_SK_NS1K_6thread17LinearCombinationISJ_Li1EffLNS1P_9ScaleType4KindE0ELNS_15FloatRoundStyleE2ESJ_EENS1_15EpilogueDefaultEEEEEvvEEEEvNT_6ParamsE --------------------------
	.section	.nv.constant0._ZN7cutlass13device_kernelINS_4gemm6kernel13GemmUniversalIN4cute5tupleIJiiiiEEENS1_10collective13CollectiveMmaINS1_34MainloopSm90TmaGmmaWarpSpecializedILi7ENS5_IJNS4_1CILi2EEENSA_ILi1EEESC_EEENS1_35KernelTmaWarpSpecializedCooperativeEEENS5_IJNSA_ILi128EEESG_NSA_ILi64EEEEEENS_6half_tENS5_IJlSC_lEEESJ_NS5_IJSC_llEEENS4_8TiledMMAINS4_8MMA_AtomIJNS4_4SM904GMMA26MMA_64x128x16_F32F16F16_SSILNSP_5MajorE0ELSR_1ELNSP_7ScaleInE1ELSS_1EEEEEENS4_6LayoutISD_NS5_IJSC_NSA_ILi0EEESW_EEEEENS5_IJNS4_10UnderscoreESZ_SZ_EEEEENS4_13SM90_TMA_LOADENS4_14ComposedLayoutINS4_7SwizzleILi3ELi4ELi3EEENS4_18smem_ptr_flag_bitsILi16EEENSV_INS5_IJNSA_ILi8EEESH_EEENS5_IJSH_SC_EEEEEEEvNS4_8identityENS4_23SM90_TMA_LOAD_MULTICASTENS13_IS15_S17_NSV_INS5_IJSH_S18_EEENS5_IJSC_SH_EEEEEEEvS1D_EENS_8epilogue10collective6detail29Sm90TmaWarpSpecializedAdapterINS1L_15DefaultEpilogueISJ_SK_SK_NS1K_6thread17LinearCombinationISJ_Li1EffLNS1P_9ScaleType4KindE0ELNS_15FloatRoundStyleE2ESJ_EENS1_15EpilogueDefaultEEEEEvvEEEEvNT_6ParamsE,"a",@progbits
	.sectionflags	@""
	.align	4
.nv.constant0._ZN7cutlass13device_kernelINS_4gemm6kernel13GemmUniversalIN4cute5tupleIJiiiiEEENS1_10collective13CollectiveMmaINS1_34MainloopSm90TmaGmmaWarpSpecializedILi7ENS5_IJNS4_1CILi2EEENSA_ILi1EEESC_EEENS1_35KernelTmaWarpSpecializedCooperativeEEENS5_IJNSA_ILi128EEESG_NSA_ILi64EEEEEENS_6half_tENS5_IJlSC_lEEESJ_NS5_IJSC_llEEENS4_8TiledMMAINS4_8MMA_AtomIJNS4_4SM904GMMA26MMA_64x128x16_F32F16F16_SSILNSP_5MajorE0ELSR_1ELNSP_7ScaleInE1ELSS_1EEEEEENS4_6LayoutISD_NS5_IJSC_NSA_ILi0EEESW_EEEEENS5_IJNS4_10UnderscoreESZ_SZ_EEEEENS4_13SM90_TMA_LOADENS4_14ComposedLayoutINS4_7SwizzleILi3ELi4ELi3EEENS4_18smem_ptr_flag_bitsILi16EEENSV_INS5_IJNSA_ILi8EEESH_EEENS5_IJSH_SC_EEEEEEEvNS4_8identityENS4_23SM90_TMA_LOAD_MULTICASTENS13_IS15_S17_NSV_INS5_IJSH_S18_EEENS5_IJSC_SH_EEEEEEEvS1D_EENS_8epilogue10collective6detail29Sm90TmaWarpSpecializedAdapterINS1L_15DefaultEpilogueISJ_SK_SK_NS1K_6thread17LinearCombinationISJ_Li1EffLNS1P_9ScaleType4KindE0ELNS_15FloatRoundStyleE2ESJ_EENS1_15EpilogueDefaultEEEEEvvEEEEvNT_6ParamsE:
	.zero		1664


//--------------------- SYMBOLS --------------------------

	.type		.nv.reservedSmem.offset0,@object
	.size		.nv.reservedSmem.offset0,0x4
	.type		__assertfail,@function
